//
// Generated by NVIDIA NVVM Compiler
//
// Compiler Build ID: CL-36424714
// Cuda compilation tools, release 13.0, V13.0.88
// Based on NVVM 20.0.0
//

.version 9.0
.target sm_100
.address_size 64

	// .globl	_Z25random_uniform_int_kerneliiPimm
.global .align 4 .b8 precalc_xorwow_matrix[102400];
.global .align 4 .b8 precalc_xorwow_offset_matrix[102400];
.global .align 4 .b8 mrg32k3aM1[2304];
.global .align 4 .b8 mrg32k3aM2[2304];
.global .align 4 .b8 mrg32k3aM1SubSeq[2016];
.global .align 4 .b8 mrg32k3aM2SubSeq[2016];
.global .align 4 .b8 mrg32k3aM1Seq[2304];
.global .align 4 .b8 mrg32k3aM2Seq[2304];
.const .align 8 .b8 __cr_lgamma_table[72];

.visible .entry _Z25random_uniform_int_kerneliiPimm(
	.param .u32 _Z25random_uniform_int_kerneliiPimm_param_0,
	.param .u32 _Z25random_uniform_int_kerneliiPimm_param_1,
	.param .u64 .ptr .align 1 _Z25random_uniform_int_kerneliiPimm_param_2,
	.param .u64 _Z25random_uniform_int_kerneliiPimm_param_3,
	.param .u64 _Z25random_uniform_int_kerneliiPimm_param_4
)
{
	.local .align 8 .b8 	__local_depot0[48];
	.reg .b64 	%SP;
	.reg .b64 	%SPL;
	.reg .pred 	%p<71>;
	.reg .b32 	%r<1316>;
	.reg .b32 	%f<24>;
	.reg .b64 	%rd<54>;

	mov.u64 	%SPL, __local_depot0;
	ld.param.u64 	%rd24, [_Z25random_uniform_int_kerneliiPimm_param_2];
	ld.param.u64 	%rd23, [_Z25random_uniform_int_kerneliiPimm_param_3];
	ld.param.u64 	%rd25, [_Z25random_uniform_int_kerneliiPimm_param_4];
	cvta.to.global.u64 	%rd1, %rd24;
	mov.u32 	%r578, %ctaid.x;
	mov.u32 	%r579, %ntid.x;
	mov.u32 	%r580, %tid.x;
	mad.lo.s32 	%r581, %r578, %r579, %r580;
	cvt.u32.u64 	%r582, %rd23;
	mul.lo.s32 	%r583, %r581, %r582;
	cvt.s64.s32 	%rd52, %r583;
	setp.le.u64 	%p1, %rd25, %rd52;
	@%p1 bra 	$L__BB0_125;
	cvt.u32.u64 	%r584, %rd52;
	add.u64 	%rd3, %SPL, 0;
	// begin inline asm
	mov.u64 	%rd26, %clock64;
	// end inline asm
	cvt.u32.u64 	%r585, %rd26;
	xor.b32  	%r586, %r585, -1429050551;
	mul.lo.s32 	%r1, %r586, 1099087573;
	{ .reg .b32 tmp; mov.b64 {tmp, %r587}, %rd26; }
	xor.b32  	%r2, %r587, -136515619;
	mul.lo.s32 	%r588, %r2, -1703105765;
	add.s32 	%r589, %r1, %r588;
	add.s32 	%r1313, %r589, 6615241;
	add.s32 	%r1032, %r1, 123456789;
	st.local.v2.u32 	[%rd3], {%r1313, %r1032};
	xor.b32  	%r1031, %r1, 362436069;
	add.s32 	%r1030, %r588, 521288629;
	st.local.v2.u32 	[%rd3+8], {%r1031, %r1030};
	xor.b32  	%r1029, %r588, 88675123;
	add.s32 	%r1028, %r1, 5783321;
	st.local.v2.u32 	[%rd3+16], {%r1029, %r1028};
	setp.eq.s32 	%p2, %r584, 0;
	@%p2 bra 	$L__BB0_116;
	mov.b32 	%r1015, 0;
	mov.u64 	%rd48, %rd52;
$L__BB0_3:
	mov.u64 	%rd4, %rd48;
	and.b64  	%rd5, %rd4, 3;
	setp.eq.s64 	%p3, %rd5, 0;
	@%p3 bra 	$L__BB0_115;
	mul.wide.u32 	%rd28, %r1015, 3200;
	mov.u64 	%rd29, precalc_xorwow_matrix;
	add.s64 	%rd6, %rd29, %rd28;
	mov.b32 	%r1028, 0;
	mov.u32 	%r1029, %r1028;
	mov.u32 	%r1030, %r1028;
	mov.u32 	%r1031, %r1028;
	mov.u32 	%r1032, %r1028;
	mov.u32 	%r1021, %r1028;
$L__BB0_5:
	mul.wide.u32 	%rd30, %r1021, 4;
	add.s64 	%rd31, %rd3, %rd30;
	ld.local.u32 	%r21, [%rd31+4];
	shl.b32 	%r22, %r1021, 5;
	mov.b32 	%r1027, 0;
$L__BB0_6:
	.pragma "nounroll";
	shr.u32 	%r593, %r21, %r1027;
	and.b32  	%r594, %r593, 1;
	setp.eq.b32 	%p4, %r594, 1;
	not.pred 	%p5, %p4;
	add.s32 	%r595, %r22, %r1027;
	mul.lo.s32 	%r596, %r595, 5;
	mul.wide.u32 	%rd32, %r596, 4;
	add.s64 	%rd7, %rd6, %rd32;
	@%p5 bra 	$L__BB0_8;
	ld.global.u32 	%r597, [%rd7];
	xor.b32  	%r1032, %r1032, %r597;
	ld.global.u32 	%r598, [%rd7+4];
	xor.b32  	%r1031, %r1031, %r598;
	ld.global.u32 	%r599, [%rd7+8];
	xor.b32  	%r1030, %r1030, %r599;
	ld.global.u32 	%r600, [%rd7+12];
	xor.b32  	%r1029, %r1029, %r600;
	ld.global.u32 	%r601, [%rd7+16];
	xor.b32  	%r1028, %r1028, %r601;
$L__BB0_8:
	and.b32  	%r603, %r593, 2;
	setp.eq.s32 	%p6, %r603, 0;
	@%p6 bra 	$L__BB0_10;
	ld.global.u32 	%r604, [%rd7+20];
	xor.b32  	%r1032, %r1032, %r604;
	ld.global.u32 	%r605, [%rd7+24];
	xor.b32  	%r1031, %r1031, %r605;
	ld.global.u32 	%r606, [%rd7+28];
	xor.b32  	%r1030, %r1030, %r606;
	ld.global.u32 	%r607, [%rd7+32];
	xor.b32  	%r1029, %r1029, %r607;
	ld.global.u32 	%r608, [%rd7+36];
	xor.b32  	%r1028, %r1028, %r608;
$L__BB0_10:
	and.b32  	%r610, %r593, 4;
	setp.eq.s32 	%p7, %r610, 0;
	@%p7 bra 	$L__BB0_12;
	ld.global.u32 	%r611, [%rd7+40];
	xor.b32  	%r1032, %r1032, %r611;
	ld.global.u32 	%r612, [%rd7+44];
	xor.b32  	%r1031, %r1031, %r612;
	ld.global.u32 	%r613, [%rd7+48];
	xor.b32  	%r1030, %r1030, %r613;
	ld.global.u32 	%r614, [%rd7+52];
	xor.b32  	%r1029, %r1029, %r614;
	ld.global.u32 	%r615, [%rd7+56];
	xor.b32  	%r1028, %r1028, %r615;
$L__BB0_12:
	and.b32  	%r617, %r593, 8;
	setp.eq.s32 	%p8, %r617, 0;
	@%p8 bra 	$L__BB0_14;
	ld.global.u32 	%r618, [%rd7+60];
	xor.b32  	%r1032, %r1032, %r618;
	ld.global.u32 	%r619, [%rd7+64];
	xor.b32  	%r1031, %r1031, %r619;
	ld.global.u32 	%r620, [%rd7+68];
	xor.b32  	%r1030, %r1030, %r620;
	ld.global.u32 	%r621, [%rd7+72];
	xor.b32  	%r1029, %r1029, %r621;
	ld.global.u32 	%r622, [%rd7+76];
	xor.b32  	%r1028, %r1028, %r622;
$L__BB0_14:
	and.b32  	%r624, %r593, 16;
	setp.eq.s32 	%p9, %r624, 0;
	@%p9 bra 	$L__BB0_16;
	ld.global.u32 	%r625, [%rd7+80];
	xor.b32  	%r1032, %r1032, %r625;
	ld.global.u32 	%r626, [%rd7+84];
	xor.b32  	%r1031, %r1031, %r626;
	ld.global.u32 	%r627, [%rd7+88];
	xor.b32  	%r1030, %r1030, %r627;
	ld.global.u32 	%r628, [%rd7+92];
	xor.b32  	%r1029, %r1029, %r628;
	ld.global.u32 	%r629, [%rd7+96];
	xor.b32  	%r1028, %r1028, %r629;
$L__BB0_16:
	and.b32  	%r631, %r593, 32;
	setp.eq.s32 	%p10, %r631, 0;
	@%p10 bra 	$L__BB0_18;
	ld.global.u32 	%r632, [%rd7+100];
	xor.b32  	%r1032, %r1032, %r632;
	ld.global.u32 	%r633, [%rd7+104];
	xor.b32  	%r1031, %r1031, %r633;
	ld.global.u32 	%r634, [%rd7+108];
	xor.b32  	%r1030, %r1030, %r634;
	ld.global.u32 	%r635, [%rd7+112];
	xor.b32  	%r1029, %r1029, %r635;
	ld.global.u32 	%r636, [%rd7+116];
	xor.b32  	%r1028, %r1028, %r636;
$L__BB0_18:
	and.b32  	%r638, %r593, 64;
	setp.eq.s32 	%p11, %r638, 0;
	@%p11 bra 	$L__BB0_20;
	ld.global.u32 	%r639, [%rd7+120];
	xor.b32  	%r1032, %r1032, %r639;
	ld.global.u32 	%r640, [%rd7+124];
	xor.b32  	%r1031, %r1031, %r640;
	ld.global.u32 	%r641, [%rd7+128];
	xor.b32  	%r1030, %r1030, %r641;
	ld.global.u32 	%r642, [%rd7+132];
	xor.b32  	%r1029, %r1029, %r642;
	ld.global.u32 	%r643, [%rd7+136];
	xor.b32  	%r1028, %r1028, %r643;
$L__BB0_20:
	and.b32  	%r645, %r593, 128;
	setp.eq.s32 	%p12, %r645, 0;
	@%p12 bra 	$L__BB0_22;
	ld.global.u32 	%r646, [%rd7+140];
	xor.b32  	%r1032, %r1032, %r646;
	ld.global.u32 	%r647, [%rd7+144];
	xor.b32  	%r1031, %r1031, %r647;
	ld.global.u32 	%r648, [%rd7+148];
	xor.b32  	%r1030, %r1030, %r648;
	ld.global.u32 	%r649, [%rd7+152];
	xor.b32  	%r1029, %r1029, %r649;
	ld.global.u32 	%r650, [%rd7+156];
	xor.b32  	%r1028, %r1028, %r650;
$L__BB0_22:
	and.b32  	%r652, %r593, 256;
	setp.eq.s32 	%p13, %r652, 0;
	@%p13 bra 	$L__BB0_24;
	ld.global.u32 	%r653, [%rd7+160];
	xor.b32  	%r1032, %r1032, %r653;
	ld.global.u32 	%r654, [%rd7+164];
	xor.b32  	%r1031, %r1031, %r654;
	ld.global.u32 	%r655, [%rd7+168];
	xor.b32  	%r1030, %r1030, %r655;
	ld.global.u32 	%r656, [%rd7+172];
	xor.b32  	%r1029, %r1029, %r656;
	ld.global.u32 	%r657, [%rd7+176];
	xor.b32  	%r1028, %r1028, %r657;
$L__BB0_24:
	and.b32  	%r659, %r593, 512;
	setp.eq.s32 	%p14, %r659, 0;
	@%p14 bra 	$L__BB0_26;
	ld.global.u32 	%r660, [%rd7+180];
	xor.b32  	%r1032, %r1032, %r660;
	ld.global.u32 	%r661, [%rd7+184];
	xor.b32  	%r1031, %r1031, %r661;
	ld.global.u32 	%r662, [%rd7+188];
	xor.b32  	%r1030, %r1030, %r662;
	ld.global.u32 	%r663, [%rd7+192];
	xor.b32  	%r1029, %r1029, %r663;
	ld.global.u32 	%r664, [%rd7+196];
	xor.b32  	%r1028, %r1028, %r664;
$L__BB0_26:
	and.b32  	%r666, %r593, 1024;
	setp.eq.s32 	%p15, %r666, 0;
	@%p15 bra 	$L__BB0_28;
	ld.global.u32 	%r667, [%rd7+200];
	xor.b32  	%r1032, %r1032, %r667;
	ld.global.u32 	%r668, [%rd7+204];
	xor.b32  	%r1031, %r1031, %r668;
	ld.global.u32 	%r669, [%rd7+208];
	xor.b32  	%r1030, %r1030, %r669;
	ld.global.u32 	%r670, [%rd7+212];
	xor.b32  	%r1029, %r1029, %r670;
	ld.global.u32 	%r671, [%rd7+216];
	xor.b32  	%r1028, %r1028, %r671;
$L__BB0_28:
	and.b32  	%r673, %r593, 2048;
	setp.eq.s32 	%p16, %r673, 0;
	@%p16 bra 	$L__BB0_30;
	ld.global.u32 	%r674, [%rd7+220];
	xor.b32  	%r1032, %r1032, %r674;
	ld.global.u32 	%r675, [%rd7+224];
	xor.b32  	%r1031, %r1031, %r675;
	ld.global.u32 	%r676, [%rd7+228];
	xor.b32  	%r1030, %r1030, %r676;
	ld.global.u32 	%r677, [%rd7+232];
	xor.b32  	%r1029, %r1029, %r677;
	ld.global.u32 	%r678, [%rd7+236];
	xor.b32  	%r1028, %r1028, %r678;
$L__BB0_30:
	and.b32  	%r680, %r593, 4096;
	setp.eq.s32 	%p17, %r680, 0;
	@%p17 bra 	$L__BB0_32;
	ld.global.u32 	%r681, [%rd7+240];
	xor.b32  	%r1032, %r1032, %r681;
	ld.global.u32 	%r682, [%rd7+244];
	xor.b32  	%r1031, %r1031, %r682;
	ld.global.u32 	%r683, [%rd7+248];
	xor.b32  	%r1030, %r1030, %r683;
	ld.global.u32 	%r684, [%rd7+252];
	xor.b32  	%r1029, %r1029, %r684;
	ld.global.u32 	%r685, [%rd7+256];
	xor.b32  	%r1028, %r1028, %r685;
$L__BB0_32:
	and.b32  	%r687, %r593, 8192;
	setp.eq.s32 	%p18, %r687, 0;
	@%p18 bra 	$L__BB0_34;
	ld.global.u32 	%r688, [%rd7+260];
	xor.b32  	%r1032, %r1032, %r688;
	ld.global.u32 	%r689, [%rd7+264];
	xor.b32  	%r1031, %r1031, %r689;
	ld.global.u32 	%r690, [%rd7+268];
	xor.b32  	%r1030, %r1030, %r690;
	ld.global.u32 	%r691, [%rd7+272];
	xor.b32  	%r1029, %r1029, %r691;
	ld.global.u32 	%r692, [%rd7+276];
	xor.b32  	%r1028, %r1028, %r692;
$L__BB0_34:
	and.b32  	%r694, %r593, 16384;
	setp.eq.s32 	%p19, %r694, 0;
	@%p19 bra 	$L__BB0_36;
	ld.global.u32 	%r695, [%rd7+280];
	xor.b32  	%r1032, %r1032, %r695;
	ld.global.u32 	%r696, [%rd7+284];
	xor.b32  	%r1031, %r1031, %r696;
	ld.global.u32 	%r697, [%rd7+288];
	xor.b32  	%r1030, %r1030, %r697;
	ld.global.u32 	%r698, [%rd7+292];
	xor.b32  	%r1029, %r1029, %r698;
	ld.global.u32 	%r699, [%rd7+296];
	xor.b32  	%r1028, %r1028, %r699;
$L__BB0_36:
	and.b32  	%r701, %r593, 32768;
	setp.eq.s32 	%p20, %r701, 0;
	@%p20 bra 	$L__BB0_38;
	ld.global.u32 	%r702, [%rd7+300];
	xor.b32  	%r1032, %r1032, %r702;
	ld.global.u32 	%r703, [%rd7+304];
	xor.b32  	%r1031, %r1031, %r703;
	ld.global.u32 	%r704, [%rd7+308];
	xor.b32  	%r1030, %r1030, %r704;
	ld.global.u32 	%r705, [%rd7+312];
	xor.b32  	%r1029, %r1029, %r705;
	ld.global.u32 	%r706, [%rd7+316];
	xor.b32  	%r1028, %r1028, %r706;
$L__BB0_38:
	add.s32 	%r1027, %r1027, 16;
	setp.ne.s32 	%p21, %r1027, 32;
	@%p21 bra 	$L__BB0_6;
	mad.lo.s32 	%r707, %r1021, -31, %r22;
	add.s32 	%r1021, %r707, 1;
	setp.ne.s32 	%p22, %r1021, 5;
	@%p22 bra 	$L__BB0_5;
	st.local.u32 	[%rd3+4], %r1032;
	st.local.v2.u32 	[%rd3+8], {%r1031, %r1030};
	st.local.v2.u32 	[%rd3+16], {%r1029, %r1028};
	setp.eq.s64 	%p23, %rd5, 1;
	@%p23 bra 	$L__BB0_115;
	mov.b32 	%r1028, 0;
	mov.u32 	%r1029, %r1028;
	mov.u32 	%r1030, %r1028;
	mov.u32 	%r1031, %r1028;
	mov.u32 	%r1032, %r1028;
	mov.u32 	%r1113, %r1028;
$L__BB0_42:
	mul.wide.u32 	%rd33, %r1113, 4;
	add.s64 	%rd34, %rd3, %rd33;
	ld.local.u32 	%r197, [%rd34+4];
	shl.b32 	%r198, %r1113, 5;
	mov.b32 	%r1119, 0;
$L__BB0_43:
	.pragma "nounroll";
	shr.u32 	%r710, %r197, %r1119;
	and.b32  	%r711, %r710, 1;
	setp.eq.b32 	%p24, %r711, 1;
	not.pred 	%p25, %p24;
	add.s32 	%r712, %r198, %r1119;
	mul.lo.s32 	%r713, %r712, 5;
	mul.wide.u32 	%rd35, %r713, 4;
	add.s64 	%rd8, %rd6, %rd35;
	@%p25 bra 	$L__BB0_45;
	ld.global.u32 	%r714, [%rd8];
	xor.b32  	%r1032, %r1032, %r714;
	ld.global.u32 	%r715, [%rd8+4];
	xor.b32  	%r1031, %r1031, %r715;
	ld.global.u32 	%r716, [%rd8+8];
	xor.b32  	%r1030, %r1030, %r716;
	ld.global.u32 	%r717, [%rd8+12];
	xor.b32  	%r1029, %r1029, %r717;
	ld.global.u32 	%r718, [%rd8+16];
	xor.b32  	%r1028, %r1028, %r718;
$L__BB0_45:
	and.b32  	%r720, %r710, 2;
	setp.eq.s32 	%p26, %r720, 0;
	@%p26 bra 	$L__BB0_47;
	ld.global.u32 	%r721, [%rd8+20];
	xor.b32  	%r1032, %r1032, %r721;
	ld.global.u32 	%r722, [%rd8+24];
	xor.b32  	%r1031, %r1031, %r722;
	ld.global.u32 	%r723, [%rd8+28];
	xor.b32  	%r1030, %r1030, %r723;
	ld.global.u32 	%r724, [%rd8+32];
	xor.b32  	%r1029, %r1029, %r724;
	ld.global.u32 	%r725, [%rd8+36];
	xor.b32  	%r1028, %r1028, %r725;
$L__BB0_47:
	and.b32  	%r727, %r710, 4;
	setp.eq.s32 	%p27, %r727, 0;
	@%p27 bra 	$L__BB0_49;
	ld.global.u32 	%r728, [%rd8+40];
	xor.b32  	%r1032, %r1032, %r728;
	ld.global.u32 	%r729, [%rd8+44];
	xor.b32  	%r1031, %r1031, %r729;
	ld.global.u32 	%r730, [%rd8+48];
	xor.b32  	%r1030, %r1030, %r730;
	ld.global.u32 	%r731, [%rd8+52];
	xor.b32  	%r1029, %r1029, %r731;
	ld.global.u32 	%r732, [%rd8+56];
	xor.b32  	%r1028, %r1028, %r732;
$L__BB0_49:
	and.b32  	%r734, %r710, 8;
	setp.eq.s32 	%p28, %r734, 0;
	@%p28 bra 	$L__BB0_51;
	ld.global.u32 	%r735, [%rd8+60];
	xor.b32  	%r1032, %r1032, %r735;
	ld.global.u32 	%r736, [%rd8+64];
	xor.b32  	%r1031, %r1031, %r736;
	ld.global.u32 	%r737, [%rd8+68];
	xor.b32  	%r1030, %r1030, %r737;
	ld.global.u32 	%r738, [%rd8+72];
	xor.b32  	%r1029, %r1029, %r738;
	ld.global.u32 	%r739, [%rd8+76];
	xor.b32  	%r1028, %r1028, %r739;
$L__BB0_51:
	and.b32  	%r741, %r710, 16;
	setp.eq.s32 	%p29, %r741, 0;
	@%p29 bra 	$L__BB0_53;
	ld.global.u32 	%r742, [%rd8+80];
	xor.b32  	%r1032, %r1032, %r742;
	ld.global.u32 	%r743, [%rd8+84];
	xor.b32  	%r1031, %r1031, %r743;
	ld.global.u32 	%r744, [%rd8+88];
	xor.b32  	%r1030, %r1030, %r744;
	ld.global.u32 	%r745, [%rd8+92];
	xor.b32  	%r1029, %r1029, %r745;
	ld.global.u32 	%r746, [%rd8+96];
	xor.b32  	%r1028, %r1028, %r746;
$L__BB0_53:
	and.b32  	%r748, %r710, 32;
	setp.eq.s32 	%p30, %r748, 0;
	@%p30 bra 	$L__BB0_55;
	ld.global.u32 	%r749, [%rd8+100];
	xor.b32  	%r1032, %r1032, %r749;
	ld.global.u32 	%r750, [%rd8+104];
	xor.b32  	%r1031, %r1031, %r750;
	ld.global.u32 	%r751, [%rd8+108];
	xor.b32  	%r1030, %r1030, %r751;
	ld.global.u32 	%r752, [%rd8+112];
	xor.b32  	%r1029, %r1029, %r752;
	ld.global.u32 	%r753, [%rd8+116];
	xor.b32  	%r1028, %r1028, %r753;
$L__BB0_55:
	and.b32  	%r755, %r710, 64;
	setp.eq.s32 	%p31, %r755, 0;
	@%p31 bra 	$L__BB0_57;
	ld.global.u32 	%r756, [%rd8+120];
	xor.b32  	%r1032, %r1032, %r756;
	ld.global.u32 	%r757, [%rd8+124];
	xor.b32  	%r1031, %r1031, %r757;
	ld.global.u32 	%r758, [%rd8+128];
	xor.b32  	%r1030, %r1030, %r758;
	ld.global.u32 	%r759, [%rd8+132];
	xor.b32  	%r1029, %r1029, %r759;
	ld.global.u32 	%r760, [%rd8+136];
	xor.b32  	%r1028, %r1028, %r760;
$L__BB0_57:
	and.b32  	%r762, %r710, 128;
	setp.eq.s32 	%p32, %r762, 0;
	@%p32 bra 	$L__BB0_59;
	ld.global.u32 	%r763, [%rd8+140];
	xor.b32  	%r1032, %r1032, %r763;
	ld.global.u32 	%r764, [%rd8+144];
	xor.b32  	%r1031, %r1031, %r764;
	ld.global.u32 	%r765, [%rd8+148];
	xor.b32  	%r1030, %r1030, %r765;
	ld.global.u32 	%r766, [%rd8+152];
	xor.b32  	%r1029, %r1029, %r766;
	ld.global.u32 	%r767, [%rd8+156];
	xor.b32  	%r1028, %r1028, %r767;
$L__BB0_59:
	and.b32  	%r769, %r710, 256;
	setp.eq.s32 	%p33, %r769, 0;
	@%p33 bra 	$L__BB0_61;
	ld.global.u32 	%r770, [%rd8+160];
	xor.b32  	%r1032, %r1032, %r770;
	ld.global.u32 	%r771, [%rd8+164];
	xor.b32  	%r1031, %r1031, %r771;
	ld.global.u32 	%r772, [%rd8+168];
	xor.b32  	%r1030, %r1030, %r772;
	ld.global.u32 	%r773, [%rd8+172];
	xor.b32  	%r1029, %r1029, %r773;
	ld.global.u32 	%r774, [%rd8+176];
	xor.b32  	%r1028, %r1028, %r774;
$L__BB0_61:
	and.b32  	%r776, %r710, 512;
	setp.eq.s32 	%p34, %r776, 0;
	@%p34 bra 	$L__BB0_63;
	ld.global.u32 	%r777, [%rd8+180];
	xor.b32  	%r1032, %r1032, %r777;
	ld.global.u32 	%r778, [%rd8+184];
	xor.b32  	%r1031, %r1031, %r778;
	ld.global.u32 	%r779, [%rd8+188];
	xor.b32  	%r1030, %r1030, %r779;
	ld.global.u32 	%r780, [%rd8+192];
	xor.b32  	%r1029, %r1029, %r780;
	ld.global.u32 	%r781, [%rd8+196];
	xor.b32  	%r1028, %r1028, %r781;
$L__BB0_63:
	and.b32  	%r783, %r710, 1024;
	setp.eq.s32 	%p35, %r783, 0;
	@%p35 bra 	$L__BB0_65;
	ld.global.u32 	%r784, [%rd8+200];
	xor.b32  	%r1032, %r1032, %r784;
	ld.global.u32 	%r785, [%rd8+204];
	xor.b32  	%r1031, %r1031, %r785;
	ld.global.u32 	%r786, [%rd8+208];
	xor.b32  	%r1030, %r1030, %r786;
	ld.global.u32 	%r787, [%rd8+212];
	xor.b32  	%r1029, %r1029, %r787;
	ld.global.u32 	%r788, [%rd8+216];
	xor.b32  	%r1028, %r1028, %r788;
$L__BB0_65:
	and.b32  	%r790, %r710, 2048;
	setp.eq.s32 	%p36, %r790, 0;
	@%p36 bra 	$L__BB0_67;
	ld.global.u32 	%r791, [%rd8+220];
	xor.b32  	%r1032, %r1032, %r791;
	ld.global.u32 	%r792, [%rd8+224];
	xor.b32  	%r1031, %r1031, %r792;
	ld.global.u32 	%r793, [%rd8+228];
	xor.b32  	%r1030, %r1030, %r793;
	ld.global.u32 	%r794, [%rd8+232];
	xor.b32  	%r1029, %r1029, %r794;
	ld.global.u32 	%r795, [%rd8+236];
	xor.b32  	%r1028, %r1028, %r795;
$L__BB0_67:
	and.b32  	%r797, %r710, 4096;
	setp.eq.s32 	%p37, %r797, 0;
	@%p37 bra 	$L__BB0_69;
	ld.global.u32 	%r798, [%rd8+240];
	xor.b32  	%r1032, %r1032, %r798;
	ld.global.u32 	%r799, [%rd8+244];
	xor.b32  	%r1031, %r1031, %r799;
	ld.global.u32 	%r800, [%rd8+248];
	xor.b32  	%r1030, %r1030, %r800;
	ld.global.u32 	%r801, [%rd8+252];
	xor.b32  	%r1029, %r1029, %r801;
	ld.global.u32 	%r802, [%rd8+256];
	xor.b32  	%r1028, %r1028, %r802;
$L__BB0_69:
	and.b32  	%r804, %r710, 8192;
	setp.eq.s32 	%p38, %r804, 0;
	@%p38 bra 	$L__BB0_71;
	ld.global.u32 	%r805, [%rd8+260];
	xor.b32  	%r1032, %r1032, %r805;
	ld.global.u32 	%r806, [%rd8+264];
	xor.b32  	%r1031, %r1031, %r806;
	ld.global.u32 	%r807, [%rd8+268];
	xor.b32  	%r1030, %r1030, %r807;
	ld.global.u32 	%r808, [%rd8+272];
	xor.b32  	%r1029, %r1029, %r808;
	ld.global.u32 	%r809, [%rd8+276];
	xor.b32  	%r1028, %r1028, %r809;
$L__BB0_71:
	and.b32  	%r811, %r710, 16384;
	setp.eq.s32 	%p39, %r811, 0;
	@%p39 bra 	$L__BB0_73;
	ld.global.u32 	%r812, [%rd8+280];
	xor.b32  	%r1032, %r1032, %r812;
	ld.global.u32 	%r813, [%rd8+284];
	xor.b32  	%r1031, %r1031, %r813;
	ld.global.u32 	%r814, [%rd8+288];
	xor.b32  	%r1030, %r1030, %r814;
	ld.global.u32 	%r815, [%rd8+292];
	xor.b32  	%r1029, %r1029, %r815;
	ld.global.u32 	%r816, [%rd8+296];
	xor.b32  	%r1028, %r1028, %r816;
$L__BB0_73:
	and.b32  	%r818, %r710, 32768;
	setp.eq.s32 	%p40, %r818, 0;
	@%p40 bra 	$L__BB0_75;
	ld.global.u32 	%r819, [%rd8+300];
	xor.b32  	%r1032, %r1032, %r819;
	ld.global.u32 	%r820, [%rd8+304];
	xor.b32  	%r1031, %r1031, %r820;
	ld.global.u32 	%r821, [%rd8+308];
	xor.b32  	%r1030, %r1030, %r821;
	ld.global.u32 	%r822, [%rd8+312];
	xor.b32  	%r1029, %r1029, %r822;
	ld.global.u32 	%r823, [%rd8+316];
	xor.b32  	%r1028, %r1028, %r823;
$L__BB0_75:
	add.s32 	%r1119, %r1119, 16;
	setp.ne.s32 	%p41, %r1119, 32;
	@%p41 bra 	$L__BB0_43;
	mad.lo.s32 	%r824, %r1113, -31, %r198;
	add.s32 	%r1113, %r824, 1;
	setp.ne.s32 	%p42, %r1113, 5;
	@%p42 bra 	$L__BB0_42;
	st.local.u32 	[%rd3+4], %r1032;
	st.local.v2.u32 	[%rd3+8], {%r1031, %r1030};
	st.local.v2.u32 	[%rd3+16], {%r1029, %r1028};
	setp.ne.s64 	%p43, %rd5, 3;
	@%p43 bra 	$L__BB0_115;
	mov.b32 	%r1028, 0;
	mov.u32 	%r1029, %r1028;
	mov.u32 	%r1030, %r1028;
	mov.u32 	%r1031, %r1028;
	mov.u32 	%r1032, %r1028;
	mov.u32 	%r1205, %r1028;
$L__BB0_79:
	mul.wide.u32 	%rd36, %r1205, 4;
	add.s64 	%rd37, %rd3, %rd36;
	ld.local.u32 	%r373, [%rd37+4];
	shl.b32 	%r374, %r1205, 5;
	mov.b32 	%r1211, 0;
$L__BB0_80:
	.pragma "nounroll";
	shr.u32 	%r827, %r373, %r1211;
	and.b32  	%r828, %r827, 1;
	setp.eq.b32 	%p44, %r828, 1;
	not.pred 	%p45, %p44;
	add.s32 	%r829, %r374, %r1211;
	mul.lo.s32 	%r830, %r829, 5;
	mul.wide.u32 	%rd38, %r830, 4;
	add.s64 	%rd9, %rd6, %rd38;
	@%p45 bra 	$L__BB0_82;
	ld.global.u32 	%r831, [%rd9];
	xor.b32  	%r1032, %r1032, %r831;
	ld.global.u32 	%r832, [%rd9+4];
	xor.b32  	%r1031, %r1031, %r832;
	ld.global.u32 	%r833, [%rd9+8];
	xor.b32  	%r1030, %r1030, %r833;
	ld.global.u32 	%r834, [%rd9+12];
	xor.b32  	%r1029, %r1029, %r834;
	ld.global.u32 	%r835, [%rd9+16];
	xor.b32  	%r1028, %r1028, %r835;
$L__BB0_82:
	and.b32  	%r837, %r827, 2;
	setp.eq.s32 	%p46, %r837, 0;
	@%p46 bra 	$L__BB0_84;
	ld.global.u32 	%r838, [%rd9+20];
	xor.b32  	%r1032, %r1032, %r838;
	ld.global.u32 	%r839, [%rd9+24];
	xor.b32  	%r1031, %r1031, %r839;
	ld.global.u32 	%r840, [%rd9+28];
	xor.b32  	%r1030, %r1030, %r840;
	ld.global.u32 	%r841, [%rd9+32];
	xor.b32  	%r1029, %r1029, %r841;
	ld.global.u32 	%r842, [%rd9+36];
	xor.b32  	%r1028, %r1028, %r842;
$L__BB0_84:
	and.b32  	%r844, %r827, 4;
	setp.eq.s32 	%p47, %r844, 0;
	@%p47 bra 	$L__BB0_86;
	ld.global.u32 	%r845, [%rd9+40];
	xor.b32  	%r1032, %r1032, %r845;
	ld.global.u32 	%r846, [%rd9+44];
	xor.b32  	%r1031, %r1031, %r846;
	ld.global.u32 	%r847, [%rd9+48];
	xor.b32  	%r1030, %r1030, %r847;
	ld.global.u32 	%r848, [%rd9+52];
	xor.b32  	%r1029, %r1029, %r848;
	ld.global.u32 	%r849, [%rd9+56];
	xor.b32  	%r1028, %r1028, %r849;
$L__BB0_86:
	and.b32  	%r851, %r827, 8;
	setp.eq.s32 	%p48, %r851, 0;
	@%p48 bra 	$L__BB0_88;
	ld.global.u32 	%r852, [%rd9+60];
	xor.b32  	%r1032, %r1032, %r852;
	ld.global.u32 	%r853, [%rd9+64];
	xor.b32  	%r1031, %r1031, %r853;
	ld.global.u32 	%r854, [%rd9+68];
	xor.b32  	%r1030, %r1030, %r854;
	ld.global.u32 	%r855, [%rd9+72];
	xor.b32  	%r1029, %r1029, %r855;
	ld.global.u32 	%r856, [%rd9+76];
	xor.b32  	%r1028, %r1028, %r856;
$L__BB0_88:
	and.b32  	%r858, %r827, 16;
	setp.eq.s32 	%p49, %r858, 0;
	@%p49 bra 	$L__BB0_90;
	ld.global.u32 	%r859, [%rd9+80];
	xor.b32  	%r1032, %r1032, %r859;
	ld.global.u32 	%r860, [%rd9+84];
	xor.b32  	%r1031, %r1031, %r860;
	ld.global.u32 	%r861, [%rd9+88];
	xor.b32  	%r1030, %r1030, %r861;
	ld.global.u32 	%r862, [%rd9+92];
	xor.b32  	%r1029, %r1029, %r862;
	ld.global.u32 	%r863, [%rd9+96];
	xor.b32  	%r1028, %r1028, %r863;
$L__BB0_90:
	and.b32  	%r865, %r827, 32;
	setp.eq.s32 	%p50, %r865, 0;
	@%p50 bra 	$L__BB0_92;
	ld.global.u32 	%r866, [%rd9+100];
	xor.b32  	%r1032, %r1032, %r866;
	ld.global.u32 	%r867, [%rd9+104];
	xor.b32  	%r1031, %r1031, %r867;
	ld.global.u32 	%r868, [%rd9+108];
	xor.b32  	%r1030, %r1030, %r868;
	ld.global.u32 	%r869, [%rd9+112];
	xor.b32  	%r1029, %r1029, %r869;
	ld.global.u32 	%r870, [%rd9+116];
	xor.b32  	%r1028, %r1028, %r870;
$L__BB0_92:
	and.b32  	%r872, %r827, 64;
	setp.eq.s32 	%p51, %r872, 0;
	@%p51 bra 	$L__BB0_94;
	ld.global.u32 	%r873, [%rd9+120];
	xor.b32  	%r1032, %r1032, %r873;
	ld.global.u32 	%r874, [%rd9+124];
	xor.b32  	%r1031, %r1031, %r874;
	ld.global.u32 	%r875, [%rd9+128];
	xor.b32  	%r1030, %r1030, %r875;
	ld.global.u32 	%r876, [%rd9+132];
	xor.b32  	%r1029, %r1029, %r876;
	ld.global.u32 	%r877, [%rd9+136];
	xor.b32  	%r1028, %r1028, %r877;
$L__BB0_94:
	and.b32  	%r879, %r827, 128;
	setp.eq.s32 	%p52, %r879, 0;
	@%p52 bra 	$L__BB0_96;
	ld.global.u32 	%r880, [%rd9+140];
	xor.b32  	%r1032, %r1032, %r880;
	ld.global.u32 	%r881, [%rd9+144];
	xor.b32  	%r1031, %r1031, %r881;
	ld.global.u32 	%r882, [%rd9+148];
	xor.b32  	%r1030, %r1030, %r882;
	ld.global.u32 	%r883, [%rd9+152];
	xor.b32  	%r1029, %r1029, %r883;
	ld.global.u32 	%r884, [%rd9+156];
	xor.b32  	%r1028, %r1028, %r884;
$L__BB0_96:
	and.b32  	%r886, %r827, 256;
	setp.eq.s32 	%p53, %r886, 0;
	@%p53 bra 	$L__BB0_98;
	ld.global.u32 	%r887, [%rd9+160];
	xor.b32  	%r1032, %r1032, %r887;
	ld.global.u32 	%r888, [%rd9+164];
	xor.b32  	%r1031, %r1031, %r888;
	ld.global.u32 	%r889, [%rd9+168];
	xor.b32  	%r1030, %r1030, %r889;
	ld.global.u32 	%r890, [%rd9+172];
	xor.b32  	%r1029, %r1029, %r890;
	ld.global.u32 	%r891, [%rd9+176];
	xor.b32  	%r1028, %r1028, %r891;
$L__BB0_98:
	and.b32  	%r893, %r827, 512;
	setp.eq.s32 	%p54, %r893, 0;
	@%p54 bra 	$L__BB0_100;
	ld.global.u32 	%r894, [%rd9+180];
	xor.b32  	%r1032, %r1032, %r894;
	ld.global.u32 	%r895, [%rd9+184];
	xor.b32  	%r1031, %r1031, %r895;
	ld.global.u32 	%r896, [%rd9+188];
	xor.b32  	%r1030, %r1030, %r896;
	ld.global.u32 	%r897, [%rd9+192];
	xor.b32  	%r1029, %r1029, %r897;
	ld.global.u32 	%r898, [%rd9+196];
	xor.b32  	%r1028, %r1028, %r898;
$L__BB0_100:
	and.b32  	%r900, %r827, 1024;
	setp.eq.s32 	%p55, %r900, 0;
	@%p55 bra 	$L__BB0_102;
	ld.global.u32 	%r901, [%rd9+200];
	xor.b32  	%r1032, %r1032, %r901;
	ld.global.u32 	%r902, [%rd9+204];
	xor.b32  	%r1031, %r1031, %r902;
	ld.global.u32 	%r903, [%rd9+208];
	xor.b32  	%r1030, %r1030, %r903;
	ld.global.u32 	%r904, [%rd9+212];
	xor.b32  	%r1029, %r1029, %r904;
	ld.global.u32 	%r905, [%rd9+216];
	xor.b32  	%r1028, %r1028, %r905;
$L__BB0_102:
	and.b32  	%r907, %r827, 2048;
	setp.eq.s32 	%p56, %r907, 0;
	@%p56 bra 	$L__BB0_104;
	ld.global.u32 	%r908, [%rd9+220];
	xor.b32  	%r1032, %r1032, %r908;
	ld.global.u32 	%r909, [%rd9+224];
	xor.b32  	%r1031, %r1031, %r909;
	ld.global.u32 	%r910, [%rd9+228];
	xor.b32  	%r1030, %r1030, %r910;
	ld.global.u32 	%r911, [%rd9+232];
	xor.b32  	%r1029, %r1029, %r911;
	ld.global.u32 	%r912, [%rd9+236];
	xor.b32  	%r1028, %r1028, %r912;
$L__BB0_104:
	and.b32  	%r914, %r827, 4096;
	setp.eq.s32 	%p57, %r914, 0;
	@%p57 bra 	$L__BB0_106;
	ld.global.u32 	%r915, [%rd9+240];
	xor.b32  	%r1032, %r1032, %r915;
	ld.global.u32 	%r916, [%rd9+244];
	xor.b32  	%r1031, %r1031, %r916;
	ld.global.u32 	%r917, [%rd9+248];
	xor.b32  	%r1030, %r1030, %r917;
	ld.global.u32 	%r918, [%rd9+252];
	xor.b32  	%r1029, %r1029, %r918;
	ld.global.u32 	%r919, [%rd9+256];
	xor.b32  	%r1028, %r1028, %r919;
$L__BB0_106:
	and.b32  	%r921, %r827, 8192;
	setp.eq.s32 	%p58, %r921, 0;
	@%p58 bra 	$L__BB0_108;
	ld.global.u32 	%r922, [%rd9+260];
	xor.b32  	%r1032, %r1032, %r922;
	ld.global.u32 	%r923, [%rd9+264];
	xor.b32  	%r1031, %r1031, %r923;
	ld.global.u32 	%r924, [%rd9+268];
	xor.b32  	%r1030, %r1030, %r924;
	ld.global.u32 	%r925, [%rd9+272];
	xor.b32  	%r1029, %r1029, %r925;
	ld.global.u32 	%r926, [%rd9+276];
	xor.b32  	%r1028, %r1028, %r926;
$L__BB0_108:
	and.b32  	%r928, %r827, 16384;
	setp.eq.s32 	%p59, %r928, 0;
	@%p59 bra 	$L__BB0_110;
	ld.global.u32 	%r929, [%rd9+280];
	xor.b32  	%r1032, %r1032, %r929;
	ld.global.u32 	%r930, [%rd9+284];
	xor.b32  	%r1031, %r1031, %r930;
	ld.global.u32 	%r931, [%rd9+288];
	xor.b32  	%r1030, %r1030, %r931;
	ld.global.u32 	%r932, [%rd9+292];
	xor.b32  	%r1029, %r1029, %r932;
	ld.global.u32 	%r933, [%rd9+296];
	xor.b32  	%r1028, %r1028, %r933;
$L__BB0_110:
	and.b32  	%r935, %r827, 32768;
	setp.eq.s32 	%p60, %r935, 0;
	@%p60 bra 	$L__BB0_112;
	ld.global.u32 	%r936, [%rd9+300];
	xor.b32  	%r1032, %r1032, %r936;
	ld.global.u32 	%r937, [%rd9+304];
	xor.b32  	%r1031, %r1031, %r937;
	ld.global.u32 	%r938, [%rd9+308];
	xor.b32  	%r1030, %r1030, %r938;
	ld.global.u32 	%r939, [%rd9+312];
	xor.b32  	%r1029, %r1029, %r939;
	ld.global.u32 	%r940, [%rd9+316];
	xor.b32  	%r1028, %r1028, %r940;
$L__BB0_112:
	add.s32 	%r1211, %r1211, 16;
	setp.ne.s32 	%p61, %r1211, 32;
	@%p61 bra 	$L__BB0_80;
	mad.lo.s32 	%r941, %r1205, -31, %r374;
	add.s32 	%r1205, %r941, 1;
	setp.ne.s32 	%p62, %r1205, 5;
	@%p62 bra 	$L__BB0_79;
	st.local.u32 	[%rd3+4], %r1032;
	st.local.v2.u32 	[%rd3+8], {%r1031, %r1030};
	st.local.v2.u32 	[%rd3+16], {%r1029, %r1028};
$L__BB0_115:
	shr.u64 	%rd48, %rd4, 2;
	add.s32 	%r1015, %r1015, 1;
	setp.gt.u64 	%p63, %rd4, 3;
	@%p63 bra 	$L__BB0_3;
$L__BB0_116:
	add.s64 	%rd39, %rd23, %rd52;
	setp.le.u64 	%p64, %rd39, %rd52;
	@%p64 bra 	$L__BB0_125;
	ld.param.u32 	%r1009, [_Z25random_uniform_int_kerneliiPimm_param_1];
	ld.param.u32 	%r1008, [_Z25random_uniform_int_kerneliiPimm_param_0];
	sub.s32 	%r942, %r1009, %r1008;
	cvt.rn.f32.s32 	%f1, %r942;
	cvt.rn.f32.s32 	%f2, %r1008;
	add.s64 	%rd40, %rd23, -1;
	and.b64  	%rd11, %rd23, 3;
	setp.lt.u64 	%p65, %rd40, 3;
	@%p65 bra 	$L__BB0_120;
	and.b64  	%rd50, %rd23, -4;
	mul.lo.s32 	%r943, %r2, 1703105765;
	sub.s32 	%r944, %r1, %r943;
	add.s32 	%r1302, %r944, 8064989;
	shl.b64 	%rd41, %rd52, 2;
	add.s64 	%rd42, %rd41, %rd1;
	add.s64 	%rd49, %rd42, 8;
	mov.u32 	%r1305, %r1030;
	mov.u32 	%r1306, %r1031;
	mov.u32 	%r1307, %r1032;
$L__BB0_119:
	.pragma "nounroll";
	mov.u32 	%r1032, %r1028;
	mov.u32 	%r1313, %r1302;
	shr.u32 	%r945, %r1307, 2;
	xor.b32  	%r946, %r945, %r1307;
	shl.b32 	%r947, %r1032, 4;
	shl.b32 	%r948, %r946, 1;
	xor.b32  	%r949, %r948, %r947;
	xor.b32  	%r950, %r949, %r946;
	xor.b32  	%r1031, %r950, %r1032;
	add.s32 	%r951, %r1313, %r1031;
	add.s32 	%r952, %r951, -1087311;
	cvt.rn.f32.u32 	%f3, %r952;
	fma.rn.f32 	%f4, %f3, 0f2F800000, 0f2F000000;
	fma.rn.f32 	%f5, %f4, %f1, %f2;
	cvt.rzi.s32.f32 	%r953, %f5;
	st.global.u32 	[%rd49+-8], %r953;
	shr.u32 	%r954, %r1306, 2;
	xor.b32  	%r955, %r954, %r1306;
	shl.b32 	%r956, %r1031, 4;
	shl.b32 	%r957, %r955, 1;
	xor.b32  	%r958, %r957, %r956;
	xor.b32  	%r959, %r958, %r955;
	xor.b32  	%r1030, %r959, %r1031;
	add.s32 	%r960, %r1313, %r1030;
	add.s32 	%r961, %r960, -724874;
	cvt.rn.f32.u32 	%f6, %r961;
	fma.rn.f32 	%f7, %f6, 0f2F800000, 0f2F000000;
	fma.rn.f32 	%f8, %f7, %f1, %f2;
	cvt.rzi.s32.f32 	%r962, %f8;
	st.global.u32 	[%rd49+-4], %r962;
	shr.u32 	%r963, %r1305, 2;
	xor.b32  	%r964, %r963, %r1305;
	shl.b32 	%r965, %r1030, 4;
	shl.b32 	%r966, %r964, 1;
	xor.b32  	%r967, %r966, %r965;
	xor.b32  	%r968, %r967, %r964;
	xor.b32  	%r563, %r968, %r1030;
	add.s32 	%r969, %r1313, %r563;
	add.s32 	%r970, %r969, -362437;
	cvt.rn.f32.u32 	%f9, %r970;
	fma.rn.f32 	%f10, %f9, 0f2F800000, 0f2F000000;
	fma.rn.f32 	%f11, %f10, %f1, %f2;
	cvt.rzi.s32.f32 	%r971, %f11;
	st.global.u32 	[%rd49], %r971;
	shr.u32 	%r972, %r1029, 2;
	xor.b32  	%r973, %r972, %r1029;
	shl.b32 	%r974, %r563, 4;
	shl.b32 	%r975, %r973, 1;
	xor.b32  	%r976, %r975, %r974;
	xor.b32  	%r977, %r976, %r973;
	xor.b32  	%r1028, %r977, %r563;
	add.s32 	%r978, %r1313, %r1028;
	cvt.rn.f32.u32 	%f12, %r978;
	fma.rn.f32 	%f13, %f12, 0f2F800000, 0f2F000000;
	fma.rn.f32 	%f14, %f13, %f1, %f2;
	cvt.rzi.s32.f32 	%r979, %f14;
	st.global.u32 	[%rd49+4], %r979;
	add.s64 	%rd52, %rd52, 4;
	add.s32 	%r1302, %r1313, 1449748;
	add.s64 	%rd50, %rd50, -4;
	add.s64 	%rd49, %rd49, 16;
	setp.ne.s64 	%p66, %rd50, 0;
	mov.u32 	%r1029, %r563;
	mov.u32 	%r1305, %r1030;
	mov.u32 	%r1306, %r1031;
	mov.u32 	%r1307, %r1032;
	@%p66 bra 	$L__BB0_119;
$L__BB0_120:
	setp.eq.s64 	%p67, %rd11, 0;
	@%p67 bra 	$L__BB0_125;
	setp.eq.s64 	%p68, %rd11, 1;
	@%p68 bra 	$L__BB0_123;
	shr.u32 	%r980, %r1032, 2;
	xor.b32  	%r981, %r980, %r1032;
	shl.b32 	%r982, %r1028, 4;
	shl.b32 	%r983, %r981, 1;
	xor.b32  	%r984, %r983, %r982;
	xor.b32  	%r985, %r984, %r981;
	xor.b32  	%r986, %r985, %r1028;
	add.s32 	%r987, %r1313, %r986;
	add.s32 	%r988, %r987, 362437;
	cvt.rn.f32.u32 	%f15, %r988;
	fma.rn.f32 	%f16, %f15, 0f2F800000, 0f2F000000;
	fma.rn.f32 	%f17, %f16, %f1, %f2;
	cvt.rzi.s32.f32 	%r989, %f17;
	shl.b64 	%rd43, %rd52, 2;
	add.s64 	%rd44, %rd1, %rd43;
	st.global.u32 	[%rd44], %r989;
	shr.u32 	%r990, %r1031, 2;
	xor.b32  	%r991, %r990, %r1031;
	shl.b32 	%r992, %r986, 4;
	shl.b32 	%r993, %r991, 1;
	xor.b32  	%r994, %r993, %r992;
	xor.b32  	%r995, %r994, %r991;
	xor.b32  	%r1028, %r995, %r986;
	add.s32 	%r1313, %r1313, 724874;
	add.s32 	%r996, %r1028, %r1313;
	cvt.rn.f32.u32 	%f18, %r996;
	fma.rn.f32 	%f19, %f18, 0f2F800000, 0f2F000000;
	fma.rn.f32 	%f20, %f19, %f1, %f2;
	cvt.rzi.s32.f32 	%r997, %f20;
	st.global.u32 	[%rd44+4], %r997;
	add.s64 	%rd52, %rd52, 2;
	mov.u32 	%r1032, %r1030;
$L__BB0_123:
	and.b64  	%rd45, %rd23, 1;
	setp.eq.b64 	%p69, %rd45, 1;
	not.pred 	%p70, %p69;
	@%p70 bra 	$L__BB0_125;
	shr.u32 	%r998, %r1032, 2;
	xor.b32  	%r999, %r998, %r1032;
	shl.b32 	%r1000, %r1028, 4;
	shl.b32 	%r1001, %r999, 1;
	xor.b32  	%r1002, %r1001, %r1000;
	xor.b32  	%r1003, %r1002, %r999;
	xor.b32  	%r1004, %r1003, %r1028;
	add.s32 	%r1005, %r1313, %r1004;
	add.s32 	%r1006, %r1005, 362437;
	cvt.rn.f32.u32 	%f21, %r1006;
	fma.rn.f32 	%f22, %f21, 0f2F800000, 0f2F000000;
	fma.rn.f32 	%f23, %f22, %f1, %f2;
	cvt.rzi.s32.f32 	%r1007, %f23;
	shl.b64 	%rd46, %rd52, 2;
	add.s64 	%rd47, %rd1, %rd46;
	st.global.u32 	[%rd47], %r1007;
$L__BB0_125:
	ret;

}


// ===== COMPILED SASS (sm_100) =====

	.target	sm_100

	.elftype	@"ET_EXEC"


//--------------------- .note.nv.tkinfo           --------------------------
	.section	.note.nv.tkinfo,"",@"SHT_NOTE"
	.sectionflags	@"SHF_NOTE_NV_TKINFO"
	.tkinfo
        /*0018*/ 	.word	0x00000002
        /*0030*/ 	.string	""
        /*0030*/ 	.string	"ptxas"
        /*0030*/ 	.string	"Cuda compilation tools, release 13.0, V13.0.88"
        /*0030*/ 	.string	"Build cuda_13.0.r13.0/compiler.36424714_0"
        /*0030*/ 	.string	"-arch sm_100 -m 64 "



//--------------------- .note.nv.cuinfo           --------------------------
	.section	.note.nv.cuinfo,"",@"SHT_NOTE"
	.sectionflags	@"SHF_NOTE_NV_CUINFO"
        /*0018*/ 	.short	0x0002
        /*001a*/ 	.short	0x0064
        /*001c*/ 	.short	0x0082
	.zero		2


//--------------------- .nv.info                  --------------------------
	.section	.nv.info,"",@"SHT_CUDA_INFO"
	.align	4


	//----- nvinfo : EIATTR_REGCOUNT
	.align		4
        /*0000*/ 	.byte	0x04, 0x2f
        /*0002*/ 	.short	(.L_10 - .L_9)
	.align		4
.L_9:
        /*0004*/ 	.word	index@(_Z25random_uniform_int_kerneliiPimm)
        /*0008*/ 	.word	0x0000001f


	//----- nvinfo : EIATTR_FRAME_SIZE
	.align		4
.L_10:
        /*000c*/ 	.byte	0x04, 0x11
        /*000e*/ 	.short	(.L_12 - .L_11)
	.align		4
.L_11:
        /*0010*/ 	.word	index@(_Z25random_uniform_int_kerneliiPimm)
        /*0014*/ 	.word	0x00000030


	//----- nvinfo : EIATTR_MIN_STACK_SIZE
	.align		4
.L_12:
        /*0018*/ 	.byte	0x04, 0x12
        /*001a*/ 	.short	(.L_14 - .L_13)
	.align		4
.L_13:
        /*001c*/ 	.word	index@(_Z25random_uniform_int_kerneliiPimm)
        /*0020*/ 	.word	0x00000030
.L_14:


//--------------------- .nv.compat                --------------------------
	.section	.nv.compat,"",@"SHT_CUDA_COMPAT_INFO"
	.align	4
        /*0000*/ 	.byte	0x02, 0x09, 0x00, 0x00, 0x02, 0x02, 0x01, 0x00, 0x02, 0x05, 0x05, 0x00, 0x03, 0x07, 0x01, 0x01
        /*0010*/ 	.byte	0x02, 0x03, 0x00, 0x00, 0x02, 0x06, 0x01, 0x00, 0x04, 0x0b, 0x08, 0x00, 0x09, 0x00, 0x00, 0x00
        /*0020*/ 	.byte	0x00, 0x00, 0x00, 0x00


//--------------------- .nv.info._Z25random_uniform_int_kerneliiPimm --------------------------
	.section	.nv.info._Z25random_uniform_int_kerneliiPimm,"",@"SHT_CUDA_INFO"
	.sectionflags	@""
	.align	4


	//----- nvinfo : EIATTR_CUDA_API_VERSION
	.align		4
        /*0000*/ 	.byte	0x04, 0x37
        /*0002*/ 	.short	(.L_16 - .L_15)
.L_15:
        /*0004*/ 	.word	0x00000082


	//----- nvinfo : EIATTR_KPARAM_INFO
	.align		4
.L_16:
        /*0008*/ 	.byte	0x04, 0x17
        /*000a*/ 	.short	(.L_18 - .L_17)
.L_17:
        /*000c*/ 	.word	0x00000000
        /*0010*/ 	.short	0x0004
        /*0012*/ 	.short	0x0018
        /*0014*/ 	.byte	0x00, 0xf0, 0x21, 0x00


	//----- nvinfo : EIATTR_KPARAM_INFO
	.align		4
.L_18:
        /*0018*/ 	.byte	0x04, 0x17
        /*001a*/ 	.short	(.L_20 - .L_19)
.L_19:
        /*001c*/ 	.word	0x00000000
        /*0020*/ 	.short	0x0003
        /*0022*/ 	.short	0x0010
        /*0024*/ 	.byte	0x00, 0xf0, 0x21, 0x00


	//----- nvinfo : EIATTR_KPARAM_INFO
	.align		4
.L_20:
        /*0028*/ 	.byte	0x04, 0x17
        /*002a*/ 	.short	(.L_22 - .L_21)
.L_21:
        /*002c*/ 	.word	0x00000000
        /*0030*/ 	.short	0x0002
        /*0032*/ 	.short	0x0008
        /*0034*/ 	.byte	0x00, 0xf5, 0x21, 0x00


	//----- nvinfo : EIATTR_KPARAM_INFO
	.align		4
.L_22:
        /*0038*/ 	.byte	0x04, 0x17
        /*003a*/ 	.short	(.L_24 - .L_23)
.L_23:
        /*003c*/ 	.word	0x00000000
        /*0040*/ 	.short	0x0001
        /*0042*/ 	.short	0x0004
        /*0044*/ 	.byte	0x00, 0xf0, 0x11, 0x00


	//----- nvinfo : EIATTR_KPARAM_INFO
	.align		4
.L_24:
        /*0048*/ 	.byte	0x04, 0x17
        /*004a*/ 	.short	(.L_26 - .L_25)
.L_25:
        /*004c*/ 	.word	0x00000000
        /*0050*/ 	.short	0x0000
        /*0052*/ 	.short	0x0000
        /*0054*/ 	.byte	0x00, 0xf0, 0x11, 0x00


	//----- nvinfo : EIATTR_SPARSE_MMA_MASK
	.align		4
.L_26:
        /*0058*/ 	.byte	0x03, 0x50
        /*005a*/ 	.short	0x0000


	//----- nvinfo : EIATTR_MAXREG_COUNT
	.align		4
        /*005c*/ 	.byte	0x03, 0x1b
        /*005e*/ 	.short	0x00ff


	//----- nvinfo : EIATTR_MERCURY_ISA_VERSION
	.align		4
        /*0060*/ 	.byte	0x03, 0x5f
        /*0062*/ 	.short	0x0101


	//----- nvinfo : EIATTR_VRC_CTA_INIT_COUNT
	.align		4
        /*0064*/ 	.byte	0x02, 0x4a
	.zero		1
	.zero		1


	//----- nvinfo : EIATTR_EXIT_INSTR_OFFSETS
	.align		4
        /*0068*/ 	.byte	0x04, 0x1c
        /*006a*/ 	.short	(.L_28 - .L_27)


	//   ....[0]....
.L_27:
        /*006c*/ 	.word	0x000000c0


	//   ....[1]....
        /*0070*/ 	.word	0x00002750


	//   ....[2]....
        /*0074*/ 	.word	0x00002d30


	//   ....[3]....
        /*0078*/ 	.word	0x00002fa0


	//   ....[4]....
        /*007c*/ 	.word	0x000030b0


	//----- nvinfo : EIATTR_CRS_STACK_SIZE
	.align		4
.L_28:
        /*0080*/ 	.byte	0x04, 0x1e
        /*0082*/ 	.short	(.L_30 - .L_29)
.L_29:
        /*0084*/ 	.word	0x00000000


	//----- nvinfo : EIATTR_CBANK_PARAM_SIZE
	.align		4
.L_30:
        /*0088*/ 	.byte	0x03, 0x19
        /*008a*/ 	.short	0x0020


	//----- nvinfo : EIATTR_PARAM_CBANK
	.align		4
        /*008c*/ 	.byte	0x04, 0x0a
        /*008e*/ 	.short	(.L_32 - .L_31)
	.align		4
.L_31:
        /*0090*/ 	.word	index@(.nv.constant0._Z25random_uniform_int_kerneliiPimm)
        /*0094*/ 	.short	0x0380
        /*0096*/ 	.short	0x0020


	//----- nvinfo : EIATTR_SW_WAR
	.align		4
.L_32:
        /*0098*/ 	.byte	0x04, 0x36
        /*009a*/ 	.short	(.L_34 - .L_33)
.L_33:
        /*009c*/ 	.word	0x00000008
.L_34:


//--------------------- .nv.callgraph             --------------------------
	.section	.nv.callgraph,"",@"SHT_CUDA_CALLGRAPH"
	.align	4
	.sectionentsize	8
	.align		4
        /*0000*/ 	.word	0x00000000
	.align		4
        /*0004*/ 	.word	0xffffffff
	.align		4
        /*0008*/ 	.word	0x00000000
	.align		4
        /*000c*/ 	.word	0xfffffffe
	.align		4
        /*0010*/ 	.word	0x00000000
	.align		4
        /*0014*/ 	.word	0xfffffffd
	.align		4
        /*0018*/ 	.word	0x00000000
	.align		4
        /*001c*/ 	.word	0xfffffffc


//--------------------- .nv.constant4             --------------------------
	.section	.nv.constant4,"a",@progbits
	.align	8
	.align		8
.nv.constant4:
        /*0000*/ 	.dword	precalc_xorwow_matrix
	.align		8
        /*0008*/ 	.dword	precalc_xorwow_offset_matrix
	.align		8
        /*0010*/ 	.dword	mrg32k3aM1
	.align		8
        /*0018*/ 	.dword	mrg32k3aM2
	.align		8
        /*0020*/ 	.dword	mrg32k3aM1SubSeq
	.align		8
        /*0028*/ 	.dword	mrg32k3aM2SubSeq
	.align		8
        /*0030*/ 	.dword	mrg32k3aM1Seq
	.align		8
        /*0038*/ 	.dword	mrg32k3aM2Seq


//--------------------- .nv.constant3             --------------------------
	.section	.nv.constant3,"a",@progbits
	.align	8
.nv.constant3:
	.type		__cr_lgamma_table,@object
	.size		__cr_lgamma_table,(.L_8 - __cr_lgamma_table)
__cr_lgamma_table:
        /*0000*/ 	.byte	0x00, 0x00, 0x00, 0x00, 0x00, 0x00, 0x00, 0x00, 0x00, 0x00, 0x00, 0x00, 0x00, 0x00, 0x00, 0x00
        /*0010*/ 	.byte	0xef, 0x39, 0xfa, 0xfe, 0x42, 0x2e, 0xe6, 0x3f, 0x02, 0x20, 0x2a, 0xfa, 0x0b, 0xab, 0xfc, 0x3f
        /*0020*/ 	.byte	0xf9, 0x2c, 0x92, 0x7c, 0xa7, 0x6c, 0x09, 0x40, 0xc9, 0x79, 0x44, 0x3c, 0x64, 0x26, 0x13, 0x40
        /*0030*/ 	.byte	0xca, 0x01, 0xcf, 0x3a, 0x27, 0x51, 0x1a, 0x40, 0x30, 0xcc, 0x2d, 0xf3, 0xe1, 0x0c, 0x21, 0x40
        /*0040*/ 	.byte	0x0d, 0xb7, 0xfc, 0x82, 0x8e, 0x35, 0x25, 0x40
.L_8:


//--------------------- .text._Z25random_uniform_int_kerneliiPimm --------------------------
	.section	.text._Z25random_uniform_int_kerneliiPimm,"ax",@progbits
	.align	128
        .global         _Z25random_uniform_int_kerneliiPimm
        .type           _Z25random_uniform_int_kerneliiPimm,@function
        .size           _Z25random_uniform_int_kerneliiPimm,(.L_x_15 - _Z25random_uniform_int_kerneliiPimm)
        .other          _Z25random_uniform_int_kerneliiPimm,@"STO_CUDA_ENTRY STV_DEFAULT"
_Z25random_uniform_int_kerneliiPimm:
.text._Z25random_uniform_int_kerneliiPimm:
[----:B------:R-:W0:Y:S01]  /*0000*/  LDC R1, c[0x0][0x37c] ;  /* 0x0000df00ff017b82 */ /* 0x000e220000000800 */
[----:B------:R-:W1:Y:S07]  /*0010*/  S2R R3, SR_TID.X ;  /* 0x0000000000037919 */ /* 0x000e6e0000002100 */
[----:B------:R-:W1:Y:S01]  /*0020*/  S2UR UR4, SR_CTAID.X ;  /* 0x00000000000479c3 */ /* 0x000e620000002500 */
[----:B------:R-:W2:Y:S01]  /*0030*/  LDCU UR5, c[0x0][0x390] ;  /* 0x00007200ff0577ac */ /* 0x000ea20008000800 */
[----:B0-----:R-:W-:Y:S01]  /*0040*/  VIADD R1, R1, 0xffffffd0 ;  /* 0xffffffd001017836 */ /* 0x001fe20000000000 */
[----:B------:R-:W0:Y:S05]  /*0050*/  LDCU.64 UR6, c[0x0][0x398] ;  /* 0x00007300ff0677ac */ /* 0x000e2a0008000a00 */
[----:B------:R-:W1:Y:S02]  /*0060*/  LDC R0, c[0x0][0x360] ;  /* 0x0000d800ff007b82 */ /* 0x000e640000000800 */
[----:B-1----:R-:W-:-:S04]  /*0070*/  IMAD R0, R0, UR4, R3 ;  /* 0x0000000400007c24 */ /* 0x002fc8000f8e0203 */
[----:B--2---:R-:W-:-:S05]  /*0080*/  IMAD R11, R0, UR5, RZ ;  /* 0x00000005000b7c24 */ /* 0x004fca000f8e02ff */
[----:B0-----:R-:W-:Y:S02]  /*0090*/  ISETP.GE.U32.AND P0, PT, R11, UR6, PT ;  /* 0x000000060b007c0c */ /* 0x001fe4000bf06070 */
[----:B------:R-:W-:-:S04]  /*00a0*/  SHF.R.S32.HI R0, RZ, 0x1f, R11 ;  /* 0x0000001fff007819 */ /* 0x000fc8000001140b */
[----:B------:R-:W-:-:S13]  /*00b0*/  ISETP.GE.U32.AND.EX P0, PT, R0, UR7, PT, P0 ;  /* 0x0000000700007c0c */ /* 0x000fda000bf06100 */
[----:B------:R-:W-:Y:S05]  /*00c0*/  @P0 EXIT ;  /* 0x000000000000094d */ /* 0x000fea0003800000 */
[----:B------:R-:W-:-:S06]  /*00d0*/  CS2R R2, SR_CLOCKLO ;  /* 0x0000000000027805 */ /* 0x000fcc0000015000 */
[----:B------:R-:W-:Y:S01]  /*00e0*/  LOP3.LUT R10, R2, 0xaad26b49, RZ, 0x3c, !PT ;  /* 0xaad26b49020a7812 */ /* 0x000fe200078e3cff */
[----:B------:R-:W0:Y:S01]  /*00f0*/  LDCU.64 UR6, c[0x0][0x358] ;  /* 0x00006b00ff0677ac */ /* 0x000e220008000a00 */
[----:B------:R-:W-:Y:S01]  /*0100*/  LOP3.LUT R15, R3, 0xf7dcefdd, RZ, 0x3c, !PT ;  /* 0xf7dcefdd030f7812 */ /* 0x000fe200078e3cff */
[----:B------:R-:W-:Y:S01]  /*0110*/  BSSY.RECONVERGENT B0, `(.L_x_0) ;  /* 0x000025e000007945 */ /* 0x000fe20003800200 */
[----:B------:R-:W-:Y:S01]  /*0120*/  ISETP.NE.AND P0, PT, R11, RZ, PT ;  /* 0x000000ff0b00720c */ /* 0x000fe20003f05270 */
[----:B------:R-:W-:Y:S02]  /*0130*/  IMAD R10, R10, 0x4182bed5, RZ ;  /* 0x4182bed50a0a7824 */ /* 0x000fe400078e02ff */
[----:B------:R-:W-:Y:S02]  /*0140*/  IMAD R5, R15, -0x658354e5, RZ ;  /* 0x9a7cab1b0f057824 */ /* 0x000fe400078e02ff */
[C---:B------:R-:W-:Y:S01]  /*0150*/  VIADD R7, R10.reuse, 0x75bcd15 ;  /* 0x075bcd150a077836 */ /* 0x040fe20000000000 */
[C---:B------:R-:W-:Y:S01]  /*0160*/  LOP3.LUT R2, R10.reuse, 0x159a55e5, RZ, 0x3c, !PT ;  /* 0x159a55e50a027812 */ /* 0x040fe200078e3cff */
[----:B------:R-:W-:Y:S01]  /*0170*/  VIADD R3, R5, 0x1f123bb5 ;  /* 0x1f123bb505037836 */ /* 0x000fe20000000000 */
[----:B------:R-:W-:-:S02]  /*0180*/  IADD3 R6, PT, PT, R10, 0x64f0c9, R5 ;  /* 0x0064f0c90a067810 */ /* 0x000fc40007ffe005 */
[----:B------:R-:W-:Y:S01]  /*0190*/  LOP3.LUT R4, R5, 0x5491333, RZ, 0x3c, !PT ;  /* 0x0549133305047812 */ /* 0x000fe200078e3cff */
[----:B------:R-:W-:Y:S01]  /*01a0*/  VIADD R5, R10, 0x583f19 ;  /* 0x00583f190a057836 */ /* 0x000fe20000000000 */
[----:B------:R1:W-:Y:S04]  /*01b0*/  STL.64 [R1+0x8], R2 ;  /* 0x0000080201007387 */ /* 0x0003e80000100a00 */
[----:B------:R1:W-:Y:S04]  /*01c0*/  STL.64 [R1], R6 ;  /* 0x0000000601007387 */ /* 0x0003e80000100a00 */
[----:B------:R1:W-:Y:S01]  /*01d0*/  STL.64 [R1+0x10], R4 ;  /* 0x0000100401007387 */ /* 0x0003e20000100a00 */
[----:B0-----:R-:W-:Y:S05]  /*01e0*/  @!P0 BRA `(.L_x_1) ;  /* 0x0000002400408947 */ /* 0x001fea0003800000 */
[----:B------:R-:W-:Y:S02]  /*01f0*/  IMAD.MOV.U32 R16, RZ, RZ, RZ ;  /* 0x000000ffff107224 */ /* 0x000fe400078e00ff */
[----:B------:R-:W-:Y:S02]  /*0200*/  IMAD.MOV.U32 R17, RZ, RZ, R11 ;  /* 0x000000ffff117224 */ /* 0x000fe400078e000b */
[----:B------:R-:W-:-:S07]  /*0210*/  IMAD.MOV.U32 R14, RZ, RZ, R0 ;  /* 0x000000ffff0e7224 */ /* 0x000fce00078e0000 */
.L_x_10:
[----:B------:R-:W-:Y:S01]  /*0220*/  LOP3.LUT R21, R17, 0x3, RZ, 0xc0, !PT ;  /* 0x0000000311157812 */ /* 0x000fe200078ec0ff */
[----:B------:R-:W-:Y:S03]  /*0230*/  BSSY.RECONVERGENT B1, `(.L_x_2) ;  /* 0x0000245000017945 */ /* 0x000fe60003800200 */
[----:B------:R-:W-:-:S04]  /*0240*/  ISETP.NE.U32.AND P0, PT, R21, RZ, PT ;  /* 0x000000ff1500720c */ /* 0x000fc80003f05070 */
[----:B------:R-:W-:-:S13]  /*0250*/  ISETP.NE.AND.EX P0, PT, RZ, RZ, PT, P0 ;  /* 0x000000ffff00720c */ /* 0x000fda0003f05300 */
[----:B0-23--:R-:W-:Y:S05]  /*0260*/  @!P0 BRA `(.L_x_3) ;  /* 0x0000002400048947 */ /* 0x00dfea0003800000 */
[----:B------:R-:W0:Y:S01]  /*0270*/  LDC.64 R8, c[0x4][RZ] ;  /* 0x01000000ff087b82 */ /* 0x000e220000000a00 */
[----:B------:R-:W-:Y:S01]  /*0280*/  IMAD.MOV.U32 R18, RZ, RZ, RZ ;  /* 0x000000ffff127224 */ /* 0x000fe200078e00ff */
[----:B-1----:R-:W-:Y:S02]  /*0290*/  CS2R R4, SRZ ;  /* 0x0000000000047805 */ /* 0x002fe4000001ff00 */
[----:B------:R-:W-:Y:S01]  /*02a0*/  CS2R R2, SRZ ;  /* 0x0000000000027805 */ /* 0x000fe2000001ff00 */
[----:B------:R-:W-:Y:S02]  /*02b0*/  IMAD.MOV.U32 R7, RZ, RZ, RZ ;  /* 0x000000ffff077224 */ /* 0x000fe400078e00ff */
[----:B0-----:R-:W-:-:S07]  /*02c0*/  IMAD.WIDE.U32 R8, R16, 0xc80, R8 ;  /* 0x00000c8010087825 */ /* 0x001fce00078e0008 */
.L_x_5:
[----:B------:R-:W-:-:S06]  /*02d0*/  IMAD R19, R18, 0x4, R1 ;  /* 0x0000000412137824 */ /* 0x000fcc00078e0201 */
[----:B------:R-:W5:Y:S01]  /*02e0*/  LDL R19, [R19+0x4] ;  /* 0x0000040013137983 */ /* 0x000f620000100800 */
[----:B------:R-:W-:Y:S01]  /*02f0*/  IMAD.SHL.U32 R20, R18, 0x20, RZ ;  /* 0x0000002012147824 */ /* 0x000fe200078e00ff */
[----:B------:R-:W-:-:S06]  /*0300*/  UMOV UR4, URZ ;  /* 0x000000ff00047c82 */ /* 0x000fcc0008000000 */
.L_x_4:
[----:B-----5:R-:W-:Y:S01]  /*0310*/  SHF.R.U32.HI R24, RZ, UR4, R19 ;  /* 0x00000004ff187c19 */ /* 0x020fe20008011613 */
[----:B------:R-:W-:-:S03]  /*0320*/  VIADD R12, R20, UR4 ;  /* 0x00000004140c7c36 */ /* 0x000fc60008000000 */
[----:B------:R-:W-:-:S04]  /*0330*/  LOP3.LUT R13, R24, 0x1, RZ, 0xc0, !PT ;  /* 0x00000001180d7812 */ /* 0x000fc800078ec0ff */
[----:B------:R-:W-:Y:S01]  /*0340*/  ISETP.NE.U32.AND P0, PT, R13, 0x1, PT ;  /* 0x000000010d00780c */ /* 0x000fe20003f05070 */
[----:B------:R-:W-:-:S03]  /*0350*/  IMAD R13, R12, 0x5, RZ ;  /* 0x000000050c0d7824 */ /* 0x000fc600078e02ff */
[----:B------:R-:W-:Y:S01]  /*0360*/  R2P PR, R24, 0x7e ;  /* 0x0000007e18007804 */ /* 0x000fe20000000000 */
[----:B------:R-:W-:-:S08]  /*0370*/  IMAD.WIDE.U32 R12, R13, 0x4, R8 ;  /* 0x000000040d0c7825 */ /* 0x000fd000078e0008 */
[----:B------:R-:W2:Y:S04]  /*0380*/  @!P0 LDG.E R26, desc[UR6][R12.64+0x10] ;  /* 0x000010060c1a8981 */ /* 0x000ea8000c1e1900 */
[----:B------:R-:W3:Y:S04]  /*0390*/  @P1 LDG.E R28, desc[UR6][R12.64+0x24] ;  /* 0x000024060c1c1981 */ /* 0x000ee8000c1e1900 */
[----:B------:R-:W4:Y:S04]  /*03a0*/  @!P0 LDG.E R22, desc[UR6][R12.64] ;  /* 0x000000060c168981 */ /* 0x000f28000c1e1900 */
[----:B------:R-:W4:Y:S04]  /*03b0*/  @!P0 LDG.E R23, desc[UR6][R12.64+0x4] ;  /* 0x000004060c178981 */ /* 0x000f28000c1e1900 */
[----:B------:R-:W4:Y:S01]  /*03c0*/  @P1 LDG.E R25, desc[UR6][R12.64+0x20] ;  /* 0x000020060c191981 */ /* 0x000f22000c1e1900 */
[----:B--2---:R-:W-:-:S03]  /*03d0*/  @!P0 LOP3.LUT R5, R5, R26, RZ, 0x3c, !PT ;  /* 0x0000001a05058212 */ /* 0x004fc600078e3cff */
[----:B------:R-:W2:Y:S01]  /*03e0*/  @P2 LDG.E R26, desc[UR6][R12.64+0x38] ;  /* 0x000038060c1a2981 */ /* 0x000ea2000c1e1900 */
[----:B---3--:R-:W-:-:S03]  /*03f0*/  @P1 LOP3.LUT R5, R5, R28, RZ, 0x3c, !PT ;  /* 0x0000001c05051212 */ /* 0x008fc600078e3cff */
[----:B------:R-:W3:Y:S01]  /*0400*/  @P3 LDG.E R28, desc[UR6][R12.64+0x4c] ;  /* 0x00004c060c1c3981 */ /* 0x000ee2000c1e1900 */
[----:B----4-:R-:W-:-:S03]  /*0410*/  @!P0 LOP3.LUT R7, R7, R22, RZ, 0x3c, !PT ;  /* 0x0000001607078212 */ /* 0x010fc600078e3cff */
[----:B------:R-:W4:Y:S01]  /*0420*/  @!P0 LDG.E R22, desc[UR6][R12.64+0x8] ;  /* 0x000008060c168981 */ /* 0x000f22000c1e1900 */
[----:B------:R-:W-:-:S03]  /*0430*/  @!P0 LOP3.LUT R2, R2, R23, RZ, 0x3c, !PT ;  /* 0x0000001702028212 */ /* 0x000fc600078e3cff */
[----:B------:R-:W4:Y:S01]  /*0440*/  @P4 LDG.E R23, desc[UR6][R12.64+0x60] ;  /* 0x000060060c174981 */ /* 0x000f22000c1e1900 */
[----:B--2---:R-:W-:-:S03]  /*0450*/  @P2 LOP3.LUT R5, R5, R26, RZ, 0x3c, !PT ;  /* 0x0000001a05052212 */ /* 0x004fc600078e3cff */
[----:B------:R-:W2:Y:S01]  /*0460*/  @P5 LDG.E R26, desc[UR6][R12.64+0x74] ;  /* 0x000074060c1a5981 */ /* 0x000ea2000c1e1900 */
[----:B---3--:R-:W-:-:S03]  /*0470*/  @P3 LOP3.LUT R5, R5, R28, RZ, 0x3c, !PT ;  /* 0x0000001c05053212 */ /* 0x008fc600078e3cff */
[----:B------:R-:W3:Y:S01]  /*0480*/  @P6 LDG.E R28, desc[UR6][R12.64+0x88] ;  /* 0x000088060c1c6981 */ /* 0x000ee2000c1e1900 */
[----:B----4-:R-:W-:-:S03]  /*0490*/  @!P0 LOP3.LUT R3, R3, R22, RZ, 0x3c, !PT ;  /* 0x0000001603038212 */ /* 0x010fc600078e3cff */
[----:B------:R-:W4:Y:S01]  /*04a0*/  @P1 LDG.E R22, desc[UR6][R12.64+0x14] ;  /* 0x000014060c161981 */ /* 0x000f22000c1e1900 */
[----:B------:R-:W-:-:S03]  /*04b0*/  @P4 LOP3.LUT R5, R5, R23, RZ, 0x3c, !PT ;  /* 0x0000001705054212 */ /* 0x000fc600078e3cff */
[----:B------:R-:W3:Y:S01]  /*04c0*/  @!P0 LDG.E R23, desc[UR6][R12.64+0xc] ;  /* 0x00000c060c178981 */ /* 0x000ee2000c1e1900 */
[----:B--2---:R-:W-:-:S03]  /*04d0*/  @P5 LOP3.LUT R5, R5, R26, RZ, 0x3c, !PT ;  /* 0x0000001a05055212 */ /* 0x004fc600078e3cff */
[----:B------:R-:W2:Y:S01]  /*04e0*/  @P2 LDG.E R26, desc[UR6][R12.64+0x28] ;  /* 0x000028060c1a2981 */ /* 0x000ea2000c1e1900 */
[----:B----4-:R-:W-:-:S03]  /*04f0*/  @P1 LOP3.LUT R7, R7, R22, RZ, 0x3c, !PT ;  /* 0x0000001607071212 */ /* 0x010fc600078e3cff */
[----:B------:R-:W4:Y:S01]  /*0500*/  @P1 LDG.E R22, desc[UR6][R12.64+0x1c] ;  /* 0x00001c060c161981 */ /* 0x000f22000c1e1900 */
[----:B---3--:R-:W-:-:S03]  /*0510*/  @!P0 LOP3.LUT R4, R4, R23, RZ, 0x3c, !PT ;  /* 0x0000001704048212 */ /* 0x008fc600078e3cff */
[----:B------:R-:W3:Y:S01]  /*0520*/  @P1 LDG.E R23, desc[UR6][R12.64+0x18] ;  /* 0x000018060c171981 */ /* 0x000ee2000c1e1900 */
[----:B------:R-:W-:-:S03]  /*0530*/  @P1 LOP3.LUT R4, R4, R25, RZ, 0x3c, !PT ;  /* 0x0000001904041212 */ /* 0x000fc600078e3cff */
[----:B------:R-:W3:Y:S01]  /*0540*/  @P2 LDG.E R25, desc[UR6][R12.64+0x34] ;  /* 0x000034060c192981 */ /* 0x000ee2000c1e1900 */
[----:B--2---:R-:W-:-:S03]  /*0550*/  @P2 LOP3.LUT R7, R7, R26, RZ, 0x3c, !PT ;  /* 0x0000001a07072212 */ /* 0x004fc600078e3cff */
[----:B------:R-:W2:Y:S01]  /*0560*/  @P3 LDG.E R26, desc[UR6][R12.64+0x3c] ;  /* 0x00003c060c1a3981 */ /* 0x000ea2000c1e1900 */
[----:B----4-:R-:W-:-:S03]  /*0570*/  @P1 LOP3.LUT R3, R3, R22, RZ, 0x3c, !PT ;  /* 0x0000001603031212 */ /* 0x010fc600078e3cff */
[----:B------:R-:W4:Y:S01]  /*0580*/  @P2 LDG.E R22, desc[UR6][R12.64+0x30] ;  /* 0x000030060c162981 */ /* 0x000f22000c1e1900 */
[----:B---3--:R-:W-:-:S03]  /*0590*/  @P1 LOP3.LUT R2, R2, R23, RZ, 0x3c, !PT ;  /* 0x0000001702021212 */ /* 0x008fc600078e3cff */
        /* <DEDUP_REMOVED lines=25> */
[----:B------:R-:W-:Y:S02]  /*0730*/  LOP3.LUT P0, RZ, R24, 0x80, RZ, 0xc0, !PT ;  /* 0x0000008018ff7812 */ /* 0x000fe4000780c0ff */
[----:B------:R-:W-:Y:S02]  /*0740*/  @P5 LOP3.LUT R4, R4, R25, RZ, 0x3c, !PT ;  /* 0x0000001904045212 */ /* 0x000fe400078e3cff */
[----:B------:R-:W3:Y:S01]  /*0750*/  @P6 LDG.E R25, desc[UR6][R12.64+0x84] ;  /* 0x000084060c196981 */ /* 0x000ee2000c1e1900 */
[----:B--2---:R-:W-:-:S08]  /*0760*/  @P6 LOP3.LUT R7, R7, R26, RZ, 0x3c, !PT ;  /* 0x0000001a07076212 */ /* 0x004fd000078e3cff */
        /* <DEDUP_REMOVED lines=13> */
[----:B------:R-:W-:Y:S02]  /*0840*/  @P6 LOP3.LUT R5, R5, R28, RZ, 0x3c, !PT ;  /* 0x0000001c05056212 */ /* 0x000fe400078e3cff */
[----:B------:R-:W-:Y:S02]  /*0850*/  @P0 LOP3.LUT R4, R4, R25, RZ, 0x3c, !PT ;  /* 0x0000001904040212 */ /* 0x000fe400078e3cff */
[----:B--2---:R-:W-:Y:S02]  /*0860*/  @P0 LOP3.LUT R5, R5, R26, RZ, 0x3c, !PT ;  /* 0x0000001a05050212 */ /* 0x004fe400078e3cff */
[----:B----4-:R-:W-:Y:S02]  /*0870*/  @P0 LOP3.LUT R3, R3, R22, RZ, 0x3c, !PT ;  /* 0x0000001603030212 */ /* 0x010fe400078e3cff */
[----:B---3--:R-:W-:Y:S02]  /*0880*/  @P0 LOP3.LUT R2, R2, R23, RZ, 0x3c, !PT ;  /* 0x0000001702020212 */ /* 0x008fe400078e3cff */
[----:B------:R-:W-:-:S13]  /*0890*/  R2P PR, R24.B1, 0x7f ;  /* 0x0000007f18007804 */ /* 0x000fda0000001000 */
[----:B------:R-:W2:Y:S04]  /*08a0*/  @P0 LDG.E R22, desc[UR6][R12.64+0xa0] ;  /* 0x0000a0060c160981 */ /* 0x000ea8000c1e1900 */
[----:B------:R-:W3:Y:S04]  /*08b0*/  @P0 LDG.E R23, desc[UR6][R12.64+0xa4] ;  /* 0x0000a4060c170981 */ /* 0x000ee8000c1e1900 */
[----:B------:R-:W4:Y:S04]  /*08c0*/  @P0 LDG.E R26, desc[UR6][R12.64+0xa8] ;  /* 0x0000a8060c1a0981 */ /* 0x000f28000c1e1900 */
[----:B------:R-:W4:Y:S01]  /*08d0*/  @P1 LDG.E R25, desc[UR6][R12.64+0xb8] ;  /* 0x0000b8060c191981 */ /* 0x000f22000c1e1900 */
[----:B--2---:R-:W-:-:S03]  /*08e0*/  @P0 LOP3.LUT R7, R7, R22, RZ, 0x3c, !PT ;  /* 0x0000001607070212 */ /* 0x004fc600078e3cff */
[----:B------:R-:W2:Y:S01]  /*08f0*/  @P0 LDG.E R22, desc[UR6][R12.64+0xb0] ;  /* 0x0000b0060c160981 */ /* 0x000ea2000c1e1900 */
[----:B---3--:R-:W-:-:S03]  /*0900*/  @P0 LOP3.LUT R2, R2, R23, RZ, 0x3c, !PT ;  /* 0x0000001702020212 */ /* 0x008fc600078e3cff */
[----:B------:R-:W3:Y:S01]  /*0910*/  @P0 LDG.E R23, desc[UR6][R12.64+0xac] ;  /* 0x0000ac060c170981 */ /* 0x000ee2000c1e1900 */
[----:B----4-:R-:W-:-:S03]  /*0920*/  @P0 LOP3.LUT R3, R3, R26, RZ, 0x3c, !PT ;  /* 0x0000001a03030212 */ /* 0x010fc600078e3cff */
[----:B------:R-:W4:Y:S01]  /*0930*/  @P1 LDG.E R26, desc[UR6][R12.64+0xb4] ;  /* 0x0000b4060c1a1981 */ /* 0x000f22000c1e1900 */
[----:B--2---:R-:W-:-:S03]  /*0940*/  @P0 LOP3.LUT R5, R5, R22, RZ, 0x3c, !PT ;  /* 0x0000001605050212 */ /* 0x004fc600078e3cff */
[----:B------:R-:W2:Y:S01]  /*0950*/  @P1 LDG.E R22, desc[UR6][R12.64+0xbc] ;  /* 0x0000bc060c161981 */ /* 0x000ea2000c1e1900 */
[----:B---3--:R-:W-:Y:S02]  /*0960*/  @P0 LOP3.LUT R4, R4, R23, RZ, 0x3c, !PT ;  /* 0x0000001704040212 */ /* 0x008fe400078e3cff */
[----:B------:R-:W-:Y:S01]  /*0970*/  LOP3.LUT P0, RZ, R24, 0x8000, RZ, 0xc0, !PT ;  /* 0x0000800018ff7812 */ /* 0x000fe2000780c0ff */
[----:B------:R-:W3:Y:S04]  /*0980*/  @P1 LDG.E R23, desc[UR6][R12.64+0xc0] ;  /* 0x0000c0060c171981 */ /* 0x000ee8000c1e1900 */
[----:B------:R-:W4:Y:S01]  /*0990*/  @P1 LDG.E R24, desc[UR6][R12.64+0xc4] ;  /* 0x0000c4060c181981 */ /* 0x000f22000c1e1900 */
[----:B--2---:R-:W-:-:S03]  /*09a0*/  @P1 LOP3.LUT R3, R3, R22, RZ, 0x3c, !PT ;  /* 0x0000001603031212 */ /* 0x004fc600078e3cff */
[----:B------:R-:W2:Y:S01]  /*09b0*/  @P2 LDG.E R22, desc[UR6][R12.64+0xd0] ;  /* 0x0000d0060c162981 */ /* 0x000ea2000c1e1900 */
[----:B---3--:R-:W-:-:S03]  /*09c0*/  @P1 LOP3.LUT R4, R4, R23, RZ, 0x3c, !PT ;  /* 0x0000001704041212 */ /* 0x008fc600078e3cff */
[----:B------:R-:W3:Y:S01]  /*09d0*/  @P2 LDG.E R23, desc[UR6][R12.64+0xcc] ;  /* 0x0000cc060c172981 */ /* 0x000ee2000c1e1900 */
[----:B----4-:R-:W-:-:S03]  /*09e0*/  @P1 LOP3.LUT R5, R5, R24, RZ, 0x3c, !PT ;  /* 0x0000001805051212 */ /* 0x010fc600078e3cff */
[----:B------:R-:W4:Y:S01]  /*09f0*/  @P2 LDG.E R24, desc[UR6][R12.64+0xd8] ;  /* 0x0000d8060c182981 */ /* 0x000f22000c1e1900 */
[----:B------:R-:W-:Y:S02]  /*0a00*/  @P1 LOP3.LUT R7, R7, R26, RZ, 0x3c, !PT ;  /* 0x0000001a07071212 */ /* 0x000fe400078e3cff */
[----:B------:R-:W-:Y:S01]  /*0a10*/  @P1 LOP3.LUT R2, R2, R25, RZ, 0x3c, !PT ;  /* 0x0000001902021212 */ /* 0x000fe200078e3cff */
        /* <DEDUP_REMOVED lines=8> */
[----:B------:R-:W-:-:S03]  /*0aa0*/  @P2 LOP3.LUT R7, R7, R26, RZ, 0x3c, !PT ;  /* 0x0000001a07072212 */ /* 0x000fc600078e3cff */
        /* <DEDUP_REMOVED lines=43> */
[----:B------:R-:W-:-:S04]  /*0d60*/  UIADD3 UR4, UPT, UPT, UR4, 0x10, URZ ;  /* 0x0000001004047890 */ /* 0x000fc8000fffe0ff */
[----:B------:R-:W-:Y:S01]  /*0d70*/  UISETP.NE.AND UP0, UPT, UR4, 0x20, UPT ;  /* 0x000000200400788c */ /* 0x000fe2000bf05270 */
[----:B------:R-:W-:Y:S02]  /*0d80*/  @P0 LOP3.LUT R5, R5, R26, RZ, 0x3c, !PT ;  /* 0x0000001a05050212 */ /* 0x000fe400078e3cff */
[----:B------:R-:W-:Y:S02]  /*0d90*/  @P0 LOP3.LUT R4, R4, R25, RZ, 0x3c, !PT ;  /* 0x0000001904040212 */ /* 0x000fe400078e3cff */
[----:B--2---:R-:W-:Y:S02]  /*0da0*/  @P0 LOP3.LUT R7, R7, R22, RZ, 0x3c, !PT ;  /* 0x0000001607070212 */ /* 0x004fe400078e3cff */
[----:B---3--:R-:W-:Y:S02]  /*0db0*/  @P0 LOP3.LUT R2, R2, R23, RZ, 0x3c, !PT ;  /* 0x0000001702020212 */ /* 0x008fe400078e3cff */
[----:B----4-:R-:W-:Y:S01]  /*0dc0*/  @P0 LOP3.LUT R3, R3, R24, RZ, 0x3c, !PT ;  /* 0x0000001803030212 */ /* 0x010fe200078e3cff */
[----:B------:R-:W-:Y:S06]  /*0dd0*/  BRA.U UP0, `(.L_x_4) ;  /* 0xfffffff5004c7547 */ /* 0x000fec000b83ffff */
[----:B------:R-:W-:-:S05]  /*0de0*/  VIADD R18, R18, 0x1 ;  /* 0x0000000112127836 */ /* 0x000fca0000000000 */
[----:B------:R-:W-:-:S13]  /*0df0*/  ISETP.NE.AND P0, PT, R18, 0x5, PT ;  /* 0x000000051200780c */ /* 0x000fda0003f05270 */
[----:B------:R-:W-:Y:S05]  /*0e00*/  @P0 BRA `(.L_x_5) ;  /* 0xfffffff400300947 */ /* 0x000fea000383ffff */
[----:B------:R0:W-:Y:S01]  /*0e10*/  STL [R1+0x4], R7 ;  /* 0x0000040701007387 */ /* 0x0001e20000100800 */
[----:B------:R-:W-:-:S03]  /*0e20*/  ISETP.NE.U32.AND P0, PT, R21, 0x1, PT ;  /* 0x000000011500780c */ /* 0x000fc60003f05070 */
[----:B------:R0:W-:Y:S01]  /*0e30*/  STL.64 [R1+0x8], R2 ;  /* 0x0000080201007387 */ /* 0x0001e20000100a00 */
[----:B------:R-:W-:-:S03]  /*0e40*/  ISETP.NE.AND.EX P0, PT, RZ, RZ, PT, P0 ;  /* 0x000000ffff00720c */ /* 0x000fc60003f05300 */
[----:B------:R0:W-:Y:S10]  /*0e50*/  STL.64 [R1+0x10], R4 ;  /* 0x0000100401007387 */ /* 0x0001f40000100a00 */
[----:B------:R-:W-:Y:S05]  /*0e60*/  @!P0 BRA `(.L_x_3) ;  /* 0x0000001800048947 */ /* 0x000fea0003800000 */
[----:B------:R-:W-:Y:S01]  /*0e70*/  UMOV UR4, URZ ;  /* 0x000000ff00047c82 */ /* 0x000fe20008000000 */
[----:B------:R-:W-:Y:S01]  /*0e80*/  UMOV UR5, URZ ;  /* 0x000000ff00057c82 */ /* 0x000fe20008000000 */
[----:B------:R-:W-:Y:S02]  /*0e90*/  IMAD.MOV.U32 R18, RZ, RZ, RZ ;  /* 0x000000ffff127224 */ /* 0x000fe400078e00ff */
[----:B0-----:R-:W-:Y:S02]  /*0ea0*/  IMAD.MOV.U32 R7, RZ, RZ, RZ ;  /* 0x000000ffff077224 */ /* 0x001fe400078e00ff */
[----:B------:R-:W-:Y:S02]  /*0eb0*/  IMAD.U32 R5, RZ, RZ, UR4 ;  /* 0x00000004ff057e24 */ /* 0x000fe4000f8e00ff */
[----:B------:R-:W-:Y:S02]  /*0ec0*/  IMAD.U32 R4, RZ, RZ, UR5 ;  /* 0x00000005ff047e24 */ /* 0x000fe4000f8e00ff */
[----:B------:R-:W-:-:S02]  /*0ed0*/  IMAD.U32 R3, RZ, RZ, UR4 ;  /* 0x00000004ff037e24 */ /* 0x000fc4000f8e00ff */
[----:B------:R-:W-:-:S07]  /*0ee0*/  IMAD.U32 R2, RZ, RZ, UR5 ;  /* 0x00000005ff027e24 */ /* 0x000fce000f8e00ff */
.L_x_7:
[----:B------:R-:W-:-:S06]  /*0ef0*/  IMAD R19, R18, 0x4, R1 ;  /* 0x0000000412137824 */ /* 0x000fcc00078e0201 */
[----:B------:R-:W5:Y:S01]  /*0f00*/  LDL R19, [R19+0x4] ;  /* 0x0000040013137983 */ /* 0x000f620000100800 */
[----:B------:R-:W-:Y:S01]  /*0f10*/  IMAD.SHL.U32 R20, R18, 0x20, RZ ;  /* 0x0000002012147824 */ /* 0x000fe200078e00ff */
[----:B------:R-:W-:-:S06]  /*0f20*/  UMOV UR4, URZ ;  /* 0x000000ff00047c82 */ /* 0x000fcc0008000000 */
.L_x_6:
        /* <DEDUP_REMOVED lines=181> */
[----:B------:R-:W-:Y:S05]  /*1a80*/  @P0 BRA `(.L_x_3) ;  /* 0x0000000800fc0947 */ /* 0x000fea0003800000 */
[----:B------:R-:W-:Y:S01]  /*1a90*/  UMOV UR4, URZ ;  /* 0x000000ff00047c82 */ /* 0x000fe20008000000 */
[----:B------:R-:W-:Y:S01]  /*1aa0*/  UMOV UR5, URZ ;  /* 0x000000ff00057c82 */ /* 0x000fe20008000000 */
[----:B------:R-:W-:Y:S02]  /*1ab0*/  IMAD.MOV.U32 R18, RZ, RZ, RZ ;  /* 0x000000ffff127224 */ /* 0x000fe400078e00ff */
[----:B--2---:R-:W-:Y:S02]  /*1ac0*/  IMAD.MOV.U32 R7, RZ, RZ, RZ ;  /* 0x000000ffff077224 */ /* 0x004fe400078e00ff */
[----:B------:R-:W-:Y:S02]  /*1ad0*/  IMAD.U32 R5, RZ, RZ, UR4 ;  /* 0x00000004ff057e24 */ /* 0x000fe4000f8e00ff */
[----:B------:R-:W-:Y:S02]  /*1ae0*/  IMAD.U32 R4, RZ, RZ, UR5 ;  /* 0x00000005ff047e24 */ /* 0x000fe4000f8e00ff */
[----:B------:R-:W-:-:S02]  /*1af0*/  IMAD.U32 R3, RZ, RZ, UR4 ;  /* 0x00000004ff037e24 */ /* 0x000fc4000f8e00ff */
[----:B------:R-:W-:-:S07]  /*1b00*/  IMAD.U32 R2, RZ, RZ, UR5 ;  /* 0x00000005ff027e24 */ /* 0x000fce000f8e00ff */
.L_x_9:
[----:B------:R-:W-:-:S06]  /*1b10*/  IMAD R19, R18, 0x4, R1 ;  /* 0x0000000412137824 */ /* 0x000fcc00078e0201 */
[----:B------:R-:W5:Y:S01]  /*1b20*/  LDL R19, [R19+0x4] ;  /* 0x0000040013137983 */ /* 0x000f620000100800 */
[----:B------:R-:W-:Y:S01]  /*1b30*/  IMAD.SHL.U32 R20, R18, 0x20, RZ ;  /* 0x0000002012147824 */ /* 0x000fe200078e00ff */
[----:B------:R-:W-:-:S06]  /*1b40*/  UMOV UR4, URZ ;  /* 0x000000ff00047c82 */ /* 0x000fcc0008000000 */
.L_x_8:
        /* <DEDUP_REMOVED lines=9> */
[----:B------:R-:W4:Y:S04]  /*1be0*/  @P2 LDG.E R26, desc[UR6][R12.64+0x38] ;  /* 0x000038060c1a2981 */ /* 0x000f28000c1e1900 */
[----:B------:R-:W4:Y:S04]  /*1bf0*/  @P3 LDG.E R28, desc[UR6][R12.64+0x4c] ;  /* 0x00004c060c1c3981 */ /* 0x000f28000c1e1900 */
[----:B------:R-:W4:Y:S04]  /*1c00*/  @!P0 LDG.E R21, desc[UR6][R12.64+0x4] ;  /* 0x000004060c158981 */ /* 0x000f28000c1e1900 */
[----:B------:R-:W4:Y:S01]  /*1c10*/  @P1 LDG.E R25, desc[UR6][R12.64+0x20] ;  /* 0x000020060c191981 */ /* 0x000f22000c1e1900 */
[----:B--2---:R-:W-:-:S03]  /*1c20*/  @!P0 LOP3.LUT R5, R5, R22, RZ, 0x3c, !PT ;  /* 0x0000001605058212 */ /* 0x004fc600078e3cff */
[----:B------:R-:W2:Y:S01]  /*1c30*/  @!P0 LDG.E R22, desc[UR6][R12.64] ;  /* 0x000000060c168981 */ /* 0x000ea2000c1e1900 */
[----:B---3--:R-:W-:-:S03]  /*1c40*/  @P1 LOP3.LUT R5, R5, R24, RZ, 0x3c, !PT ;  /* 0x0000001805051212 */ /* 0x008fc600078e3cff */
[----:B------:R-:W3:Y:S01]  /*1c50*/  @P4 LDG.E R24, desc[UR6][R12.64+0x60] ;  /* 0x000060060c184981 */ /* 0x000ee2000c1e1900 */
[----:B----4-:R-:W-:-:S03]  /*1c60*/  @P2 LOP3.LUT R5, R5, R26, RZ, 0x3c, !PT ;  /* 0x0000001a05052212 */ /* 0x010fc600078e3cff */
[----:B------:R-:W4:Y:S01]  /*1c70*/  @P5 LDG.E R26, desc[UR6][R12.64+0x74] ;  /* 0x000074060c1a5981 */ /* 0x000f22000c1e1900 */
[----:B------:R-:W-:Y:S02]  /*1c80*/  @P3 LOP3.LUT R5, R5, R28, RZ, 0x3c, !PT ;  /* 0x0000001c05053212 */ /* 0x000fe400078e3cff */
[----:B------:R-:W-:Y:S02]  /*1c90*/  @!P0 LOP3.LUT R2, R2, R21, RZ, 0x3c, !PT ;  /* 0x0000001502028212 */ /* 0x000fe400078e3cff */
[----:B------:R-:W4:Y:S01]  /*1ca0*/  @!P0 LDG.E R21, desc[UR6][R12.64+0xc] ;  /* 0x00000c060c158981 */ /* 0x000f22000c1e1900 */
[----:B--2---:R-:W-:-:S03]  /*1cb0*/  @!P0 LOP3.LUT R7, R7, R22, RZ, 0x3c, !PT ;  /* 0x0000001607078212 */ /* 0x004fc600078e3cff */
[----:B------:R-:W2:Y:S01]  /*1cc0*/  @!P0 LDG.E R22, desc[UR6][R12.64+0x8] ;  /* 0x000008060c168981 */ /* 0x000ea2000c1e1900 */
[----:B---3--:R-:W-:-:S03]  /*1cd0*/  @P4 LOP3.LUT R5, R5, R24, RZ, 0x3c, !PT ;  /* 0x0000001805054212 */ /* 0x008fc600078e3cff */
[----:B------:R-:W3:Y:S01]  /*1ce0*/  @P1 LDG.E R24, desc[UR6][R12.64+0x14] ;  /* 0x000014060c181981 */ /* 0x000ee2000c1e1900 */
[----:B----4-:R-:W-:-:S03]  /*1cf0*/  @!P0 LOP3.LUT R4, R4, R21, RZ, 0x3c, !PT ;  /* 0x0000001504048212 */ /* 0x010fc600078e3cff */
[----:B------:R-:W4:Y:S01]  /*1d00*/  @P1 LDG.E R21, desc[UR6][R12.64+0x18] ;  /* 0x000018060c151981 */ /* 0x000f22000c1e1900 */
[----:B--2---:R-:W-:-:S03]  /*1d10*/  @!P0 LOP3.LUT R3, R3, R22, RZ, 0x3c, !PT ;  /* 0x0000001603038212 */ /* 0x004fc600078e3cff */
[----:B------:R-:W2:Y:S01]  /*1d20*/  @P1 LDG.E R22, desc[UR6][R12.64+0x1c] ;  /* 0x00001c060c161981 */ /* 0x000ea2000c1e1900 */
[----:B---3--:R-:W-:-:S03]  /*1d30*/  @P1 LOP3.LUT R7, R7, R24, RZ, 0x3c, !PT ;  /* 0x0000001807071212 */ /* 0x008fc600078e3cff */
[----:B------:R-:W3:Y:S01]  /*1d40*/  @P2 LDG.E R24, desc[UR6][R12.64+0x28] ;  /* 0x000028060c182981 */ /* 0x000ee2000c1e1900 */
[----:B------:R-:W-:-:S03]  /*1d50*/  @P1 LOP3.LUT R4, R4, R25, RZ, 0x3c, !PT ;  /* 0x0000001904041212 */ /* 0x000fc600078e3cff */
[----:B------:R-:W3:Y:S01]  /*1d60*/  @P2 LDG.E R25, desc[UR6][R12.64+0x34] ;  /* 0x000034060c192981 */ /* 0x000ee2000c1e1900 */
[----:B----4-:R-:W-:-:S03]  /*1d70*/  @P1 LOP3.LUT R2, R2, R21, RZ, 0x3c, !PT ;  /* 0x0000001502021212 */ /* 0x010fc600078e3cff */
[----:B------:R-:W4:Y:S01]  /*1d80*/  @P2 LDG.E R21, desc[UR6][R12.64+0x2c] ;  /* 0x00002c060c152981 */ /* 0x000f22000c1e1900 */
[----:B--2---:R-:W-:-:S03]  /*1d90*/  @P1 LOP3.LUT R3, R3, R22, RZ, 0x3c, !PT ;  /* 0x0000001603031212 */ /* 0x004fc600078e3cff */
        /* <DEDUP_REMOVED lines=27> */
[----:B------:R-:W-:Y:S02]  /*1f50*/  LOP3.LUT P0, RZ, R23, 0x80, RZ, 0xc0, !PT ;  /* 0x0000008017ff7812 */ /* 0x000fe4000780c0ff */
[----:B------:R-:W-:Y:S02]  /*1f60*/  @P5 LOP3.LUT R4, R4, R25, RZ, 0x3c, !PT ;  /* 0x0000001904045212 */ /* 0x000fe400078e3cff */
        /* <DEDUP_REMOVED lines=17> */
[----:B------:R-:W-:Y:S02]  /*2080*/  @P6 LOP3.LUT R5, R5, R26, RZ, 0x3c, !PT ;  /* 0x0000001a05056212 */ /* 0x000fe400078e3cff */
[----:B------:R-:W-:Y:S02]  /*2090*/  @P0 LOP3.LUT R4, R4, R25, RZ, 0x3c, !PT ;  /* 0x0000001904040212 */ /* 0x000fe400078e3cff */
[----:B----4-:R-:W-:Y:S02]  /*20a0*/  @P0 LOP3.LUT R2, R2, R21, RZ, 0x3c, !PT ;  /* 0x0000001502020212 */ /* 0x010fe400078e3cff */
[----:B--2---:R-:W-:Y:S02]  /*20b0*/  @P0 LOP3.LUT R3, R3, R22, RZ, 0x3c, !PT ;  /* 0x0000001603030212 */ /* 0x004fe400078e3cff */
[----:B---3--:R-:W-:Y:S02]  /*20c0*/  @P0 LOP3.LUT R5, R5, R24, RZ, 0x3c, !PT ;  /* 0x0000001805050212 */ /* 0x008fe400078e3cff */
[----:B------:R-:W-:-:S13]  /*20d0*/  R2P PR, R23.B1, 0x7f ;  /* 0x0000007f17007804 */ /* 0x000fda0000001000 */
[----:B------:R-:W2:Y:S04]  /*20e0*/  @P0 LDG.E R22, desc[UR6][R12.64+0xa0] ;  /* 0x0000a0060c160981 */ /* 0x000ea8000c1e1900 */
[----:B------:R-:W3:Y:S04]  /*20f0*/  @P0 LDG.E R21, desc[UR6][R12.64+0xa4] ;  /* 0x0000a4060c150981 */ /* 0x000ee8000c1e1900 */
[----:B------:R-:W4:Y:S04]  /*2100*/  @P0 LDG.E R24, desc[UR6][R12.64+0xb0] ;  /* 0x0000b0060c180981 */ /* 0x000f28000c1e1900 */
        /* <DEDUP_REMOVED lines=10> */
[----:B------:R-:W-:-:S03]  /*21b0*/  @P0 LOP3.LUT R4, R4, R25, RZ, 0x3c, !PT ;  /* 0x0000001904040212 */ /* 0x000fc600078e3cff */
[----:B------:R-:W2:Y:S01]  /*21c0*/  @P1 LDG.E R25, desc[UR6][R12.64+0xc0] ;  /* 0x0000c0060c191981 */ /* 0x000ea2000c1e1900 */
[----:B------:R-:W-:Y:S02]  /*21d0*/  LOP3.LUT P0, RZ, R23, 0x8000, RZ, 0xc0, !PT ;  /* 0x0000800017ff7812 */ /* 0x000fe4000780c0ff */
[----:B---3--:R-:W-:Y:S01]  /*21e0*/  @P1 LOP3.LUT R2, R2, R21, RZ, 0x3c, !PT ;  /* 0x0000001502021212 */ /* 0x008fe200078e3cff */
[----:B------:R-:W3:Y:S01]  /*21f0*/  @P2 LDG.E R23, desc[UR6][R12.64+0xd4] ;  /* 0x0000d4060c172981 */ /* 0x000ee2000c1e1900 */
[----:B----4-:R-:W-:-:S03]  /*2200*/  @P1 LOP3.LUT R3, R3, R24, RZ, 0x3c, !PT ;  /* 0x0000001803031212 */ /* 0x010fc600078e3cff */
[----:B------:R-:W4:Y:S04]  /*2210*/  @P2 LDG.E R24, desc[UR6][R12.64+0xc8] ;  /* 0x0000c8060c182981 */ /* 0x000f28000c1e1900 */
[----:B------:R-:W4:Y:S01]  /*2220*/  @P2 LDG.E R21, desc[UR6][R12.64+0xcc] ;  /* 0x0000cc060c152981 */ /* 0x000f22000c1e1900 */
[----:B--2---:R-:W-:-:S03]  /*2230*/  @P1 LOP3.LUT R7, R7, R22, RZ, 0x3c, !PT ;  /* 0x0000001607071212 */ /* 0x004fc600078e3cff */
[----:B------:R-:W2:Y:S04]  /*2240*/  @P0 LDG.E R28, desc[UR6][R12.64+0x13c] ;  /* 0x00013c060c1c0981 */ /* 0x000ea8000c1e1900 */
[----:B------:R-:W2:Y:S01]  /*2250*/  @P1 LDG.E R22, desc[UR6][R12.64+0xc4] ;  /* 0x0000c4060c161981 */ /* 0x000ea2000c1e1900 */
[----:B------:R-:W-:Y:S02]  /*2260*/  @P1 LOP3.LUT R4, R4, R25, RZ, 0x3c, !PT ;  /* 0x0000001904041212 */ /* 0x000fe400078e3cff */
[----:B------:R-:W-:Y:S02]  /*2270*/  @P2 LOP3.LUT R3, R3, R26, RZ, 0x3c, !PT ;  /* 0x0000001a03032212 */ /* 0x000fe400078e3cff */
[----:B---3--:R-:W-:Y:S01]  /*2280*/  @P2 LOP3.LUT R4, R4, R23, RZ, 0x3c, !PT ;  /* 0x0000001704042212 */ /* 0x008fe200078e3cff */
[----:B------:R-:W3:Y:S01]  /*2290*/  @P3 LDG.E R26, desc[UR6][R12.64+0xe4] ;  /* 0x0000e4060c1a3981 */ /* 0x000ee2000c1e1900 */
[----:B----4-:R-:W-:-:S03]  /*22a0*/  @P2 LOP3.LUT R7, R7, R24, RZ, 0x3c, !PT ;  /* 0x0000001807072212 */ /* 0x010fc600078e3cff */
[----:B------:R-:W4:Y:S01]  /*22b0*/  @P3 LDG.E R24, desc[UR6][R12.64+0xdc] ;  /* 0x0000dc060c183981 */ /* 0x000f22000c1e1900 */
[----:B------:R-:W-:-:S03]  /*22c0*/  @P2 LOP3.LUT R2, R2, R21, RZ, 0x3c, !PT ;  /* 0x0000001502022212 */ /* 0x000fc600078e3cff */
        /* <DEDUP_REMOVED lines=44> */
[----:B------:R-:W-:-:S04]  /*2590*/  UIADD3 UR4, UPT, UPT, UR4, 0x10, URZ ;  /* 0x0000001004047890 */ /* 0x000fc8000fffe0ff */
[----:B------:R-:W-:Y:S01]  /*25a0*/  UISETP.NE.AND UP0, UPT, UR4, 0x20, UPT ;  /* 0x000000200400788c */ /* 0x000fe2000bf05270 */
[----:B---3--:R-:W-:Y:S02]  /*25b0*/  @P0 LOP3.LUT R3, R3, R26, RZ, 0x3c, !PT ;  /* 0x0000001a03030212 */ /* 0x008fe400078e3cff */
[----:B----4-:R-:W-:Y:S02]  /*25c0*/  @P0 LOP3.LUT R7, R7, R24, RZ, 0x3c, !PT ;  /* 0x0000001807070212 */ /* 0x010fe400078e3cff */
[----:B------:R-:W-:Y:S02]  /*25d0*/  @P0 LOP3.LUT R2, R2, R21, RZ, 0x3c, !PT ;  /* 0x0000001502020212 */ /* 0x000fe400078e3cff */
[----:B------:R-:W-:Y:S02]  /*25e0*/  @P0 LOP3.LUT R4, R4, R23, RZ, 0x3c, !PT ;  /* 0x0000001704040212 */ /* 0x000fe400078e3cff */
[----:B--2---:R-:W-:-:S04]  /*25f0*/  @P6 LOP3.LUT R5, R5, R22, RZ, 0x3c, !PT ;  /* 0x0000001605056212 */ /* 0x004fc800078e3cff */
[----:B------:R-:W-:Y:S01]  /*2600*/  @P0 LOP3.LUT R5, R5, R28, RZ, 0x3c, !PT ;  /* 0x0000001c05050212 */ /* 0x000fe200078e3cff */
[----:B------:R-:W-:Y:S06]  /*2610*/  BRA.U UP0, `(.L_x_8) ;  /* 0xfffffff5004c7547 */ /* 0x000fec000b83ffff */
[----:B------:R-:W-:-:S05]  /*2620*/  VIADD R18, R18, 0x1 ;  /* 0x0000000112127836 */ /* 0x000fca0000000000 */
[----:B------:R-:W-:-:S13]  /*2630*/  ISETP.NE.AND P0, PT, R18, 0x5, PT ;  /* 0x000000051200780c */ /* 0x000fda0003f05270 */
[----:B------:R-:W-:Y:S05]  /*2640*/  @P0 BRA `(.L_x_9) ;  /* 0xfffffff400300947 */ /* 0x000fea000383ffff */
[----:B------:R3:W-:Y:S04]  /*2650*/  STL [R1+0x4], R7 ;  /* 0x0000040701007387 */ /* 0x0007e80000100800 */
[----:B------:R3:W-:Y:S04]  /*2660*/  STL.64 [R1+0x8], R2 ;  /* 0x0000080201007387 */ /* 0x0007e80000100a00 */
[----:B------:R3:W-:Y:S02]  /*2670*/  STL.64 [R1+0x10], R4 ;  /* 0x0000100401007387 */ /* 0x0007e40000100a00 */
.L_x_3:
[----:B------:R-:W-:Y:S05]  /*2680*/  BSYNC.RECONVERGENT B1 ;  /* 0x0000000000017941 */ /* 0x000fea0003800200 */
.L_x_2:
[C---:B------:R-:W-:Y:S01]  /*2690*/  ISETP.GT.U32.AND P0, PT, R17.reuse, 0x3, PT ;  /* 0x000000031100780c */ /* 0x040fe20003f04070 */
[----:B------:R-:W-:Y:S01]  /*26a0*/  VIADD R16, R16, 0x1 ;  /* 0x0000000110107836 */ /* 0x000fe20000000000 */
[--C-:B------:R-:W-:Y:S02]  /*26b0*/  SHF.R.U64 R17, R17, 0x2, R14.reuse ;  /* 0x0000000211117819 */ /* 0x100fe4000000120e */
[----:B------:R-:W-:Y:S02]  /*26c0*/  ISETP.GT.U32.AND.EX P0, PT, R14, RZ, PT, P0 ;  /* 0x000000ff0e00720c */ /* 0x000fe40003f04100 */
[----:B------:R-:W-:-:S11]  /*26d0*/  SHF.R.U32.HI R14, RZ, 0x2, R14 ;  /* 0x00000002ff0e7819 */ /* 0x000fd6000001160e */
[----:B------:R-:W-:Y:S05]  /*26e0*/  @P0 BRA `(.L_x_10) ;  /* 0xffffffd800cc0947 */ /* 0x000fea000383ffff */
.L_x_1:
[----:B------:R-:W-:Y:S05]  /*26f0*/  BSYNC.RECONVERGENT B0 ;  /* 0x0000000000007941 */ /* 0x000fea0003800200 */
.L_x_0:
[----:B------:R-:W4:Y:S02]  /*2700*/  LDC.64 R8, c[0x0][0x390] ;  /* 0x0000e400ff087b82 */ /* 0x000f240000000a00 */
[----:B----4-:R-:W-:-:S04]  /*2710*/  IADD3 R12, P1, PT, R11, R8, RZ ;  /* 0x000000080b0c7210 */ /* 0x010fc80007f3e0ff */
[----:B------:R-:W-:Y:S01]  /*2720*/  ISETP.GT.U32.AND P0, PT, R12, R11, PT ;  /* 0x0000000b0c00720c */ /* 0x000fe20003f04070 */
[----:B------:R-:W-:-:S05]  /*2730*/  IMAD.X R13, R0, 0x1, R9, P1 ;  /* 0x00000001000d7824 */ /* 0x000fca00008e0609 */
[----:B------:R-:W-:-:S13]  /*2740*/  ISETP.GT.U32.AND.EX P0, PT, R13, R0, PT, P0 ;  /* 0x000000000d00720c */ /* 0x000fda0003f04100 */
[----:B------:R-:W-:Y:S05]  /*2750*/  @!P0 EXIT ;  /* 0x000000000000894d */ /* 0x000fea0003800000 */
[----:B------:R-:W4:Y:S01]  /*2760*/  LDCU.64 UR8, c[0x0][0x380] ;  /* 0x00007000ff0877ac */ /* 0x000f220008000a00 */
[C---:B------:R-:W-:Y:S02]  /*2770*/  IADD3 R12, P1, PT, R8.reuse, -0x1, RZ ;  /* 0xffffffff080c7810 */ /* 0x040fe40007f3e0ff */
[----:B------:R-:W-:Y:S02]  /*2780*/  LOP3.LUT R18, R8, 0x3, RZ, 0xc0, !PT ;  /* 0x0000000308127812 */ /* 0x000fe400078ec0ff */
[----:B------:R-:W-:Y:S02]  /*2790*/  ISETP.GE.U32.AND P0, PT, R12, 0x3, PT ;  /* 0x000000030c00780c */ /* 0x000fe40003f06070 */
[----:B------:R-:W-:-:S04]  /*27a0*/  IADD3.X R9, PT, PT, R9, -0x1, RZ, P1, !PT ;  /* 0xffffffff09097810 */ /* 0x000fc80000ffe4ff */
[----:B------:R-:W-:Y:S01]  /*27b0*/  ISETP.GE.U32.AND.EX P0, PT, R9, RZ, PT, P0 ;  /* 0x000000ff0900720c */ /* 0x000fe20003f06100 */
[----:B----4-:R-:W-:Y:S02]  /*27c0*/  UIADD3 UR4, UPT, UPT, UR9, -UR8, URZ ;  /* 0x8000000809047290 */ /* 0x010fe4000fffe0ff */
[----:B------:R-:W-:-:S04]  /*27d0*/  I2FP.F32.S32 R9, UR8 ;  /* 0x0000000800097c45 */ /* 0x000fc80008201400 */
[----:B------:R-:W-:-:S06]  /*27e0*/  I2FP.F32.S32 R12, UR4 ;  /* 0x00000004000c7c45 */ /* 0x000fcc0008201400 */
[----:B------:R-:W-:Y:S05]  /*27f0*/  @!P0 BRA `(.L_x_11) ;  /* 0x0000000400448947 */ /* 0x000fea0003800000 */
[----:B------:R-:W4:Y:S01]  /*2800*/  LDCU.64 UR4, c[0x0][0x388] ;  /* 0x00007100ff0477ac */ /* 0x000f220008000a00 */
[----:B-1----:R-:W1:Y:S01]  /*2810*/  LDC R6, c[0x0][0x394] ;  /* 0x0000e500ff067b82 */ /* 0x002e620000000800 */
[----:B------:R-:W-:Y:S02]  /*2820*/  IMAD R14, R15, -0x658354e5, R10 ;  /* 0x9a7cab1b0f0e7824 */ /* 0x000fe400078e020a */
[----:B------:R-:W-:Y:S02]  /*2830*/  IMAD.MOV.U32 R16, RZ, RZ, R7 ;  /* 0x000000ffff107224 */ /* 0x000fe400078e0007 */
[----:B------:R-:W-:Y:S02]  /*2840*/  IMAD.MOV.U32 R15, RZ, RZ, R2 ;  /* 0x000000ffff0f7224 */ /* 0x000fe400078e0002 */
[----:B0-23--:R-:W-:Y:S01]  /*2850*/  IMAD.MOV.U32 R2, RZ, RZ, R4 ;  /* 0x000000ffff027224 */ /* 0x00dfe200078e0004 */
[----:B------:R-:W-:Y:S01]  /*2860*/  LOP3.LUT R4, R8, 0xfffffffc, RZ, 0xc0, !PT ;  /* 0xfffffffc08047812 */ /* 0x000fe200078ec0ff */
[----:B------:R-:W-:Y:S01]  /*2870*/  VIADD R14, R14, 0x7b0fdd ;  /* 0x007b0fdd0e0e7836 */ /* 0x000fe20000000000 */
[----:B----4-:R-:W-:-:S04]  /*2880*/  LEA R13, P0, R11, UR4, 0x2 ;  /* 0x000000040b0d7c11 */ /* 0x010fc8000f8010ff */
[----:B------:R-:W-:Y:S02]  /*2890*/  IADD3 R10, P1, PT, R13, 0x8, RZ ;  /* 0x000000080d0a7810 */ /* 0x000fe40007f3e0ff */
[----:B------:R-:W-:-:S05]  /*28a0*/  LEA.HI.X R7, R11, UR5, R0, 0x2, P0 ;  /* 0x000000050b077c11 */ /* 0x000fca00080f1400 */
[----:B------:R-:W-:-:S07]  /*28b0*/  IMAD.X R7, RZ, RZ, R7, P1 ;  /* 0x000000ffff077224 */ /* 0x000fce00008e0607 */
.L_x_12:
[----:B------:R-:W-:Y:S02]  /*28c0*/  SHF.R.U32.HI R13, RZ, 0x2, R16 ;  /* 0x00000002ff0d7819 */ /* 0x000fe40000011610 */
[----:B------:R-:W-:Y:S02]  /*28d0*/  SHF.R.U32.HI R20, RZ, 0x2, R15 ;  /* 0x00000002ff147819 */ /* 0x000fe4000001160f */
[----:B------:R-:W-:Y:S01]  /*28e0*/  LOP3.LUT R13, R13, R16, RZ, 0x3c, !PT ;  /* 0x000000100d0d7212 */ /* 0x000fe200078e3cff */
[----:B------:R-:W-:Y:S01]  /*28f0*/  IMAD.SHL.U32 R16, R5, 0x10, RZ ;  /* 0x0000001005107824 */ /* 0x000fe200078e00ff */
[----:B------:R-:W-:Y:S02]  /*2900*/  LOP3.LUT R20, R20, R15, RZ, 0x3c, !PT ;  /* 0x0000000f14147212 */ /* 0x000fe400078e3cff */
[----:B------:R-:W-:Y:S01]  /*2910*/  SHF.R.U32.HI R22, RZ, 0x2, R3 ;  /* 0x00000002ff167819 */ /* 0x000fe20000011603 */
[----:B------:R-:W-:Y:S01]  /*2920*/  IMAD.SHL.U32 R17, R13, 0x2, RZ ;  /* 0x000000020d117824 */ /* 0x000fe200078e00ff */
[----:B------:R-:W-:-:S02]  /*2930*/  SHF.R.U32.HI R21, RZ, 0x2, R2 ;  /* 0x00000002ff157819 */ /* 0x000fc40000011602 */
[----:B------:R-:W-:Y:S01]  /*2940*/  LOP3.LUT R22, R22, R3, RZ, 0x3c, !PT ;  /* 0x0000000316167212 */ /* 0x000fe200078e3cff */
[----:B------:R-:W-:Y:S01]  /*2950*/  IMAD.MOV.U32 R3, RZ, RZ, 0x2f800000 ;  /* 0x2f800000ff037424 */ /* 0x000fe200078e00ff */
[----:B------:R-:W-:Y:S02]  /*2960*/  LOP3.LUT R16, R13, R17, R16, 0x96, !PT ;  /* 0x000000110d107212 */ /* 0x000fe400078e9610 */
[----:B------:R-:W-:Y:S01]  /*2970*/  LOP3.LUT R21, R21, R2, RZ, 0x3c, !PT ;  /* 0x0000000215157212 */ /* 0x000fe200078e3cff */
[----:B------:R-:W-:Y:S01]  /*2980*/  IMAD.SHL.U32 R19, R22, 0x2, RZ ;  /* 0x0000000216137824 */ /* 0x000fe200078e00ff */
[----:B------:R-:W-:Y:S01]  /*2990*/  LOP3.LUT R15, R16, R5, RZ, 0x3c, !PT ;  /* 0x00000005100f7212 */ /* 0x000fe200078e3cff */
[----:B------:R-:W-:Y:S01]  /*29a0*/  IMAD.SHL.U32 R16, R20, 0x2, RZ ;  /* 0x0000000214107824 */ /* 0x000fe200078e00ff */
[----:B------:R-:W-:Y:S02]  /*29b0*/  IADD3 R4, P0, PT, R4, -0x4, RZ ;  /* 0xfffffffc04047810 */ /* 0x000fe40007f1e0ff */
[----:B------:R-:W-:Y:S01]  /*29c0*/  IADD3 R11, P1, PT, R11, 0x4, RZ ;  /* 0x000000040b0b7810 */ /* 0x000fe20007f3e0ff */
[----:B------:R-:W-:Y:S01]  /*29d0*/  IMAD.SHL.U32 R13, R15, 0x10, RZ ;  /* 0x000000100f0d7824 */ /* 0x000fe200078e00ff */
[----:B-1----:R-:W-:-:S02]  /*29e0*/  IADD3.X R6, PT, PT, R6, -0x1, RZ, P0, !PT ;  /* 0xffffffff06067810 */ /* 0x002fc400007fe4ff */
[----:B------:R-:W-:Y:S01]  /*29f0*/  ISETP.NE.U32.AND P0, PT, R4, RZ, PT ;  /* 0x000000ff0400720c */ /* 0x000fe20003f05070 */
[----:B------:R-:W-:Y:S01]  /*2a00*/  IMAD.X R0, RZ, RZ, R0, P1 ;  /* 0x000000ffff007224 */ /* 0x000fe200008e0600 */
[----:B------:R-:W-:Y:S01]  /*2a10*/  LOP3.LUT R16, R20, R16, R13, 0x96, !PT ;  /* 0x0000001014107212 */ /* 0x000fe200078e960d */
[----:B------:R-:W-:Y:S01]  /*2a20*/  IMAD.SHL.U32 R20, R21, 0x2, RZ ;  /* 0x0000000215147824 */ /* 0x000fe200078e00ff */
[----:B------:R-:W-:Y:S02]  /*2a30*/  ISETP.NE.AND.EX P0, PT, R6, RZ, PT, P0 ;  /* 0x000000ff0600720c */ /* 0x000fe40003f05300 */
[----:B------:R-:W-:Y:S02]  /*2a40*/  LOP3.LUT R13, R16, R15, RZ, 0x3c, !PT ;  /* 0x0000000f100d7212 */ /* 0x000fe400078e3cff */
[C---:B------:R-:W-:Y:S02]  /*2a50*/  IADD3 R16, PT, PT, R14.reuse, -0x10974f, R15 ;  /* 0xffef68b10e107810 */ /* 0x040fe40007ffe00f */
[----:B------:R-:W-:Y:S01]  /*2a60*/  IADD3 R2, PT, PT, R14, -0xb0f8a, R13 ;  /* 0xfff4f0760e027810 */ /* 0x000fe20007ffe00d */
[----:B------:R-:W-:Y:S01]  /*2a70*/  IMAD.SHL.U32 R17, R13, 0x10, RZ ;  /* 0x000000100d117824 */ /* 0x000fe200078e00ff */
[----:B------:R-:W-:-:S02]  /*2a80*/  I2FP.F32.U32 R16, R16 ;  /* 0x0000001000107245 */ /* 0x000fc40000201000 */
[----:B------:R-:W-:Y:S02]  /*2a90*/  I2FP.F32.U32 R2, R2 ;  /* 0x0000000200027245 */ /* 0x000fe40000201000 */
[----:B------:R-:W-:Y:S01]  /*2aa0*/  LOP3.LUT R22, R22, R19, R17, 0x96, !PT ;  /* 0x0000001316167212 */ /* 0x000fe200078e9611 */
[-C--:B------:R-:W-:Y:S02]  /*2ab0*/  FFMA R16, R16, R3.reuse, 1.1641532182693481445e-10 ;  /* 0x2f00000010107423 */ /* 0x080fe40000000003 */
[----:B------:R-:W-:Y:S01]  /*2ac0*/  FFMA R2, R2, R3, 1.1641532182693481445e-10 ;  /* 0x2f00000002027423 */ /* 0x000fe20000000003 */
[----:B------:R-:W-:Y:S01]  /*2ad0*/  LOP3.LUT R17, R22, R13, RZ, 0x3c, !PT ;  /* 0x0000000d16117212 */ /* 0x000fe200078e3cff */
[C-C-:B------:R-:W-:Y:S02]  /*2ae0*/  FFMA R19, R12.reuse, R16, R9.reuse ;  /* 0x000000100c137223 */ /* 0x140fe40000000009 */
[----:B------:R-:W-:Y:S02]  /*2af0*/  FFMA R2, R12, R2, R9 ;  /* 0x000000020c027223 */ /* 0x000fe40000000009 */
[----:B------:R-:W-:-:S02]  /*2b00*/  IMAD.SHL.U32 R16, R17, 0x10, RZ ;  /* 0x0000001011107824 */ /* 0x000fc400078e00ff */
[----:B------:R-:W0:Y:S03]  /*2b10*/  F2I.TRUNC.NTZ R19, R19 ;  /* 0x0000001300137305 */ /* 0x000e26000020f100 */
[----:B------:R-:W-:Y:S01]  /*2b20*/  LOP3.LUT R22, R21, R20, R16, 0x96, !PT ;  /* 0x0000001415167212 */ /* 0x000fe200078e9610 */
[----:B------:R-:W-:Y:S01]  /*2b30*/  IMAD.MOV.U32 R16, RZ, RZ, R5 ;  /* 0x000000ffff107224 */ /* 0x000fe200078e0005 */
[----:B------:R-:W-:Y:S02]  /*2b40*/  IADD3 R20, PT, PT, R14, -0x587c5, R17 ;  /* 0xfffa783b0e147810 */ /* 0x000fe40007ffe011 */
[----:B------:R-:W-:Y:S01]  /*2b50*/  LOP3.LUT R5, R22, R17, RZ, 0x3c, !PT ;  /* 0x0000001116057212 */ /* 0x000fe200078e3cff */
[----:B------:R1:W2:Y:S01]  /*2b60*/  F2I.TRUNC.NTZ R21, R2 ;  /* 0x0000000200157305 */ /* 0x0002a2000020f100 */
[----:B------:R-:W-:-:S03]  /*2b70*/  I2FP.F32.U32 R20, R20 ;  /* 0x0000001400147245 */ /* 0x000fc60000201000 */
[----:B------:R-:W-:Y:S02]  /*2b80*/  IMAD.IADD R22, R5, 0x1, R14 ;  /* 0x0000000105167824 */ /* 0x000fe400078e020e */
[----:B------:R-:W-:-:S03]  /*2b90*/  FFMA R20, R20, R3, 1.1641532182693481445e-10 ;  /* 0x2f00000014147423 */ /* 0x000fc60000000003 */
[----:B------:R-:W-:Y:S01]  /*2ba0*/  I2FP.F32.U32 R22, R22 ;  /* 0x0000001600167245 */ /* 0x000fe20000201000 */
[----:B------:R-:W-:Y:S01]  /*2bb0*/  FFMA R20, R12, R20, R9 ;  /* 0x000000140c147223 */ /* 0x000fe20000000009 */
[----:B-1----:R-:W-:-:S03]  /*2bc0*/  IMAD.MOV.U32 R2, RZ, RZ, R10 ;  /* 0x000000ffff027224 */ /* 0x002fc600078e000a */
[----:B------:R-:W-:Y:S01]  /*2bd0*/  FFMA R22, R22, R3, 1.1641532182693481445e-10 ;  /* 0x2f00000016167423 */ /* 0x000fe20000000003 */
[----:B------:R1:W3:Y:S01]  /*2be0*/  F2I.TRUNC.NTZ R23, R20 ;  /* 0x0000001400177305 */ /* 0x0002e2000020f100 */
[----:B------:R-:W-:Y:S01]  /*2bf0*/  IMAD.MOV.U32 R3, RZ, RZ, R7 ;  /* 0x000000ffff037224 */ /* 0x000fe200078e0007 */
[----:B------:R-:W-:Y:S01]  /*2c00*/  IADD3 R10, P2, PT, R2, 0x10, RZ ;  /* 0x00000010020a7810 */ /* 0x000fe20007f5e0ff */
[----:B------:R-:W-:-:S03]  /*2c10*/  FFMA R22, R12, R22, R9 ;  /* 0x000000160c167223 */ /* 0x000fc60000000009 */
[----:B0-----:R-:W-:Y:S01]  /*2c20*/  STG.E desc[UR6][R2.64+-0x8], R19 ;  /* 0xfffff81302007986 */ /* 0x001fe2000c101906 */
[----:B------:R-:W-:Y:S01]  /*2c30*/  IMAD.X R7, RZ, RZ, R3, P2 ;  /* 0x000000ffff077224 */ /* 0x000fe200010e0603 */
[----:B------:R-:W0:Y:S01]  /*2c40*/  F2I.TRUNC.NTZ R25, R22 ;  /* 0x0000001600197305 */ /* 0x000e22000020f100 */
[----:B-1----:R-:W-:Y:S01]  /*2c50*/  IMAD.MOV.U32 R20, RZ, RZ, R14 ;  /* 0x000000ffff147224 */ /* 0x002fe200078e000e */
[----:B--2---:R-:W-:Y:S01]  /*2c60*/  STG.E desc[UR6][R2.64+-0x4], R21 ;  /* 0xfffffc1502007986 */ /* 0x004fe2000c101906 */
[----:B------:R-:W-:-:S03]  /*2c70*/  VIADD R14, R14, 0x161f14 ;  /* 0x00161f140e0e7836 */ /* 0x000fc60000000000 */
[----:B---3--:R-:W-:Y:S04]  /*2c80*/  STG.E desc[UR6][R2.64], R23 ;  /* 0x0000001702007986 */ /* 0x008fe8000c101906 */
[----:B0-----:R0:W-:Y:S02]  /*2c90*/  STG.E desc[UR6][R2.64+0x4], R25 ;  /* 0x0000041902007986 */ /* 0x0011e4000c101906 */
[----:B0-----:R-:W-:Y:S02]  /*2ca0*/  IMAD.MOV.U32 R3, RZ, RZ, R13 ;  /* 0x000000ffff037224 */ /* 0x001fe400078e000d */
[----:B------:R-:W-:Y:S01]  /*2cb0*/  IMAD.MOV.U32 R2, RZ, RZ, R17 ;  /* 0x000000ffff027224 */ /* 0x000fe200078e0011 */
[----:B------:R-:W-:Y:S06]  /*2cc0*/  @P0 BRA `(.L_x_12) ;  /* 0xfffffff800fc0947 */ /* 0x000fec000383ffff */
[----:B------:R-:W-:Y:S02]  /*2cd0*/  IMAD.MOV.U32 R7, RZ, RZ, R16 ;  /* 0x000000ffff077224 */ /* 0x000fe400078e0010 */
[----:B------:R-:W-:Y:S02]  /*2ce0*/  IMAD.MOV.U32 R6, RZ, RZ, R20 ;  /* 0x000000ffff067224 */ /* 0x000fe400078e0014 */
[----:B------:R-:W-:Y:S02]  /*2cf0*/  IMAD.MOV.U32 R2, RZ, RZ, R15 ;  /* 0x000000ffff027224 */ /* 0x000fe400078e000f */
[----:B------:R-:W-:-:S07]  /*2d00*/  IMAD.MOV.U32 R3, RZ, RZ, R13 ;  /* 0x000000ffff037224 */ /* 0x000fce00078e000d */
.L_x_11:
[----:B------:R-:W-:-:S04]  /*2d10*/  ISETP.NE.U32.AND P0, PT, R18, RZ, PT ;  /* 0x000000ff1200720c */ /* 0x000fc80003f05070 */
[----:B------:R-:W-:-:S13]  /*2d20*/  ISETP.NE.AND.EX P0, PT, RZ, RZ, PT, P0 ;  /* 0x000000ffff00720c */ /* 0x000fda0003f05300 */
[----:B------:R-:W-:Y:S05]  /*2d30*/  @!P0 EXIT ;  /* 0x000000000000894d */ /* 0x000fea0003800000 */
[----:B------:R-:W-:Y:S02]  /*2d40*/  ISETP.NE.U32.AND P0, PT, R18, 0x1, PT ;  /* 0x000000011200780c */ /* 0x000fe40003f05070 */
[----:B------:R-:W-:Y:S02]  /*2d50*/  LOP3.LUT R8, R8, 0x1, RZ, 0xc0, !PT ;  /* 0x0000000108087812 */ /* 0x000fe400078ec0ff */
[----:B------:R-:W-:Y:S02]  /*2d60*/  ISETP.NE.AND.EX P0, PT, RZ, RZ, PT, P0 ;  /* 0x000000ffff00720c */ /* 0x000fe40003f05300 */
[----:B------:R-:W-:-:S04]  /*2d70*/  ISETP.NE.U32.AND P1, PT, R8, 0x1, PT ;  /* 0x000000010800780c */ /* 0x000fc80003f25070 */
[----:B------:R-:W-:-:S07]  /*2d80*/  ISETP.NE.U32.AND.EX P1, PT, RZ, RZ, PT, P1 ;  /* 0x000000ffff00720c */ /* 0x000fce0003f25110 */
[----:B------:R-:W-:Y:S06]  /*2d90*/  @!P0 BRA `(.L_x_13) ;  /* 0x0000000000808947 */ /* 0x000fec0003800000 */
[----:B0123--:R-:W-:Y:S01]  /*2da0*/  SHF.R.U32.HI R4, RZ, 0x2, R7 ;  /* 0x00000002ff047819 */ /* 0x00ffe20000011607 */
[----:B------:R-:W0:Y:S01]  /*2db0*/  LDCU.64 UR4, c[0x0][0x388] ;  /* 0x00007100ff0477ac */ /* 0x000e220008000a00 */
[----:B------:R-:W-:Y:S02]  /*2dc0*/  SHF.R.U32.HI R13, RZ, 0x2, R2 ;  /* 0x00000002ff0d7819 */ /* 0x000fe40000011602 */
[----:B------:R-:W-:Y:S01]  /*2dd0*/  LOP3.LUT R4, R4, R7, RZ, 0x3c, !PT ;  /* 0x0000000704047212 */ /* 0x000fe200078e3cff */
[----:B------:R-:W-:Y:S01]  /*2de0*/  IMAD.SHL.U32 R7, R5, 0x10, RZ ;  /* 0x0000001005077824 */ /* 0x000fe200078e00ff */
[----:B------:R-:W-:-:S03]  /*2df0*/  LOP3.LUT R13, R13, R2, RZ, 0x3c, !PT ;  /* 0x000000020d0d7212 */ /* 0x000fc600078e3cff */
[----:B------:R-:W-:-:S05]  /*2e00*/  IMAD.SHL.U32 R8, R4, 0x2, RZ ;  /* 0x0000000204087824 */ /* 0x000fca00078e00ff */
[----:B------:R-:W-:Y:S01]  /*2e10*/  LOP3.LUT R8, R4, R8, R7, 0x96, !PT ;  /* 0x0000000804087212 */ /* 0x000fe200078e9607 */
[----:B------:R-:W-:-:S03]  /*2e20*/  IMAD.SHL.U32 R7, R13, 0x2, RZ ;  /* 0x000000020d077824 */ /* 0x000fc600078e00ff */
[----:B------:R-:W-:Y:S02]  /*2e30*/  LOP3.LUT R5, R8, R5, RZ, 0x3c, !PT ;  /* 0x0000000508057212 */ /* 0x000fe400078e3cff */
[----:B0-----:R-:W-:Y:S02]  /*2e40*/  LEA R14, P0, R11, UR4, 0x2 ;  /* 0x000000040b0e7c11 */ /* 0x001fe4000f8010ff */
[C---:B------:R-:W-:Y:S01]  /*2e50*/  IADD3 R2, PT, PT, R6.reuse, 0x587c5, R5 ;  /* 0x000587c506027810 */ /* 0x040fe20007ffe005 */
[----:B------:R-:W-:Y:S01]  /*2e60*/  IMAD.SHL.U32 R4, R5, 0x10, RZ ;  /* 0x0000001005047824 */ /* 0x000fe200078e00ff */
[----:B------:R-:W-:Y:S01]  /*2e70*/  LEA.HI.X R15, R11, UR5, R0, 0x2, P0 ;  /* 0x000000050b0f7c11 */ /* 0x000fe200080f1400 */
[----:B------:R-:W-:Y:S01]  /*2e80*/  VIADD R6, R6, 0xb0f8a ;  /* 0x000b0f8a06067836 */ /* 0x000fe20000000000 */
[----:B------:R-:W-:Y:S02]  /*2e90*/  I2FP.F32.U32 R2, R2 ;  /* 0x0000000200027245 */ /* 0x000fe40000201000 */
[----:B------:R-:W-:Y:S01]  /*2ea0*/  LOP3.LUT R4, R13, R7, R4, 0x96, !PT ;  /* 0x000000070d047212 */ /* 0x000fe200078e9604 */
[----:B------:R-:W-:Y:S01]  /*2eb0*/  IMAD.MOV.U32 R7, RZ, RZ, 0x2f800000 ;  /* 0x2f800000ff077424 */ /* 0x000fe200078e00ff */
[----:B------:R-:W-:-:S02]  /*2ec0*/  IADD3 R11, P0, PT, R11, 0x2, RZ ;  /* 0x000000020b0b7810 */ /* 0x000fc40007f1e0ff */
[----:B------:R-:W-:Y:S01]  /*2ed0*/  LOP3.LUT R5, R4, R5, RZ, 0x3c, !PT ;  /* 0x0000000504057212 */ /* 0x000fe200078e3cff */
[----:B------:R-:W-:Y:S02]  /*2ee0*/  FFMA R2, R2, R7, 1.1641532182693481445e-10 ;  /* 0x2f00000002027423 */ /* 0x000fe40000000007 */
[----:B------:R-:W-:Y:S02]  /*2ef0*/  IMAD.X R0, RZ, RZ, R0, P0 ;  /* 0x000000ffff007224 */ /* 0x000fe400000e0600 */
[----:B------:R-:W-:Y:S02]  /*2f00*/  IMAD.IADD R4, R5, 0x1, R6 ;  /* 0x0000000105047824 */ /* 0x000fe400078e0206 */
[----:B------:R-:W-:-:S03]  /*2f10*/  FFMA R2, R12, R2, R9 ;  /* 0x000000020c027223 */ /* 0x000fc60000000009 */
[----:B------:R-:W-:Y:S01]  /*2f20*/  I2FP.F32.U32 R4, R4 ;  /* 0x0000000400047245 */ /* 0x000fe20000201000 */
[----:B------:R-:W0:Y:S04]  /*2f30*/  F2I.TRUNC.NTZ R13, R2 ;  /* 0x00000002000d7305 */ /* 0x000e28000020f100 */
[----:B------:R-:W-:Y:S01]  /*2f40*/  FFMA R4, R4, R7, 1.1641532182693481445e-10 ;  /* 0x2f00000004047423 */ /* 0x000fe20000000007 */
[----:B------:R-:W-:-:S03]  /*2f50*/  IMAD.MOV.U32 R7, RZ, RZ, R3 ;  /* 0x000000ffff077224 */ /* 0x000fc600078e0003 */
[----:B------:R-:W-:-:S04]  /*2f60*/  FFMA R4, R12, R4, R9 ;  /* 0x000000040c047223 */ /* 0x000fc80000000009 */
[----:B------:R-:W1:Y:S01]  /*2f70*/  F2I.TRUNC.NTZ R17, R4 ;  /* 0x0000000400117305 */ /* 0x000e62000020f100 */
[----:B0-----:R4:W-:Y:S04]  /*2f80*/  STG.E desc[UR6][R14.64], R13 ;  /* 0x0000000d0e007986 */ /* 0x0019e8000c101906 */
[----:B-1----:R4:W-:Y:S02]  /*2f90*/  STG.E desc[UR6][R14.64+0x4], R17 ;  /* 0x000004110e007986 */ /* 0x0029e4000c101906 */
.L_x_13:
[----:B------:R-:W-:Y:S05]  /*2fa0*/  @P1 EXIT ;  /* 0x000000000000194d */ /* 0x000fea0003800000 */
[----:B0123--:R-:W-:Y:S01]  /*2fb0*/  SHF.R.U32.HI R2, RZ, 0x2, R7 ;  /* 0x00000002ff027819 */ /* 0x00ffe20000011607 */
[----:B------:R-:W-:Y:S01]  /*2fc0*/  IMAD.SHL.U32 R3, R5, 0x10, RZ ;  /* 0x0000001005037824 */ /* 0x000fe200078e00ff */
[----:B------:R-:W0:Y:S02]  /*2fd0*/  LDCU.64 UR4, c[0x0][0x388] ;  /* 0x00007100ff0477ac */ /* 0x000e240008000a00 */
[----:B------:R-:W-:-:S05]  /*2fe0*/  LOP3.LUT R2, R2, R7, RZ, 0x3c, !PT ;  /* 0x0000000702027212 */ /* 0x000fca00078e3cff */
[----:B------:R-:W-:-:S05]  /*2ff0*/  IMAD.SHL.U32 R4, R2, 0x2, RZ ;  /* 0x0000000202047824 */ /* 0x000fca00078e00ff */
[----:B------:R-:W-:Y:S01]  /*3000*/  LOP3.LUT R4, R2, R4, R3, 0x96, !PT ;  /* 0x0000000402047212 */ /* 0x000fe200078e9603 */
[----:B------:R-:W-:-:S03]  /*3010*/  IMAD.MOV.U32 R2, RZ, RZ, 0x2f800000 ;  /* 0x2f800000ff027424 */ /* 0x000fc600078e00ff */
[----:B------:R-:W-:-:S04]  /*3020*/  LOP3.LUT R5, R4, R5, RZ, 0x3c, !PT ;  /* 0x0000000504057212 */ /* 0x000fc800078e3cff */
[----:B------:R-:W-:-:S04]  /*3030*/  IADD3 R5, PT, PT, R6, 0x587c5, R5 ;  /* 0x000587c506057810 */ /* 0x000fc80007ffe005 */
[----:B------:R-:W-:-:S05]  /*3040*/  I2FP.F32.U32 R5, R5 ;  /* 0x0000000500057245 */ /* 0x000fca0000201000 */
[----:B------:R-:W-:Y:S01]  /*3050*/  FFMA R5, R5, R2, 1.1641532182693481445e-10 ;  /* 0x2f00000005057423 */ /* 0x000fe20000000002 */
[----:B0-----:R-:W-:-:S03]  /*3060*/  LEA R2, P0, R11, UR4, 0x2 ;  /* 0x000000040b027c11 */ /* 0x001fc6000f8010ff */
[----:B------:R-:W-:Y:S01]  /*3070*/  FFMA R5, R12, R5, R9 ;  /* 0x000000050c057223 */ /* 0x000fe20000000009 */
[----:B------:R-:W-:-:S05]  /*3080*/  LEA.HI.X R3, R11, UR5, R0, 0x2, P0 ;  /* 0x000000050b037c11 */ /* 0x000fca00080f1400 */
[----:B------:R-:W0:Y:S02]  /*3090*/  F2I.TRUNC.NTZ R5, R5 ;  /* 0x0000000500057305 */ /* 0x000e24000020f100 */
[----:B0-----:R-:W-:Y:S01]  /*30a0*/  STG.E desc[UR6][R2.64], R5 ;  /* 0x0000000502007986 */ /* 0x001fe2000c101906 */
[----:B------:R-:W-:Y:S05]  /*30b0*/  EXIT ;  /* 0x000000000000794d */ /* 0x000fea0003800000 */
.L_x_14:
[----:B------:R-:W-:-:S00]  /*30c0*/  BRA `(.L_x_14) ;  /* 0xfffffffc00fc7947 */ /* 0x000fc0000383ffff */
[----:B------:R-:W-:-:S00]  /*30d0*/  NOP ;  /* 0x0000000000007918 */ /* 0x000fc00000000000 */
        /* <DEDUP_REMOVED lines=10> */
.L_x_15:


//--------------------- .nv.global.init           --------------------------
	.section	.nv.global.init,"aw",@progbits
	.align	4
.nv.global.init:
	.type		mrg32k3aM1SubSeq,@object
	.size		mrg32k3aM1SubSeq,(mrg32k3aM2SubSeq - mrg32k3aM1SubSeq)
mrg32k3aM1SubSeq:
        /*0000*/ 	.byte	0x0b, 0xcc, 0xee, 0x04, 0x73, 0x29, 0x8b, 0x6f, 0xf6, 0x53, 0x03, 0xf6, 0x23, 0xf6, 0xea, 0xda
        /* <DEDUP_REMOVED lines=125> */
	.type		mrg32k3aM2SubSeq,@object
	.size		mrg32k3aM2SubSeq,(mrg32k3aM1 - mrg32k3aM2SubSeq)
mrg32k3aM2SubSeq:
        /* <DEDUP_REMOVED lines=126> */
	.type		mrg32k3aM1,@object
	.size		mrg32k3aM1,(mrg32k3aM1Seq - mrg32k3aM1)
mrg32k3aM1:
        /* <DEDUP_REMOVED lines=144> */
	.type		mrg32k3aM1Seq,@object
	.size		mrg32k3aM1Seq,(mrg32k3aM2 - mrg32k3aM1Seq)
mrg32k3aM1Seq:
        /* <DEDUP_REMOVED lines=144> */
	.type		mrg32k3aM2,@object
	.size		mrg32k3aM2,(mrg32k3aM2Seq - mrg32k3aM2)
mrg32k3aM2:
        /* <DEDUP_REMOVED lines=144> */
	.type		mrg32k3aM2Seq,@object
	.size		mrg32k3aM2Seq,(precalc_xorwow_matrix - mrg32k3aM2Seq)
mrg32k3aM2Seq:
        /* <DEDUP_REMOVED lines=144> */
	.type		precalc_xorwow_matrix,@object
	.size		precalc_xorwow_matrix,(precalc_xorwow_offset_matrix - precalc_xorwow_matrix)
precalc_xorwow_matrix:
        /* <DEDUP_REMOVED lines=6400> */
	.type		precalc_xorwow_offset_matrix,@object
	.size		precalc_xorwow_offset_matrix,(.L_1 - precalc_xorwow_offset_matrix)
precalc_xorwow_offset_matrix:
        /* <DEDUP_REMOVED lines=6400> */
.L_1:


//--------------------- .nv.shared.reserved.0     --------------------------
	.section	.nv.shared.reserved.0,"aw",@nobits
	.weak		__nv_reservedSMEM_offset_0_alias
	.size		__nv_reservedSMEM_offset_0_alias, 0, 64
	.other		__nv_reservedSMEM_offset_0_alias,@"STO_CUDA_RESERVED_SHARED STV_DEFAULT"
__nv_reservedSMEM_offset_0_alias:
	.zero		0
	.zero		64


//--------------------- .nv.constant0._Z25random_uniform_int_kerneliiPimm --------------------------
	.section	.nv.constant0._Z25random_uniform_int_kerneliiPimm,"a",@progbits
	.sectionflags	@""
	.align	4
.nv.constant0._Z25random_uniform_int_kerneliiPimm:
	.zero		928


//--------------------- SYMBOLS --------------------------

	.type		.nv.reservedSmem.offset0,@object
	.size		.nv.reservedSmem.offset0,0x4
